//
// Generated by NVIDIA NVVM Compiler
//
// Compiler Build ID: CL-36424714
// Cuda compilation tools, release 13.0, V13.0.88
// Based on NVVM 20.0.0
//

.version 9.0
.target sm_100
.address_size 64

	// .globl	patch_match
.extern .func  (.param .b32 func_retval0) vprintf
(
	.param .b64 vprintf_param_0,
	.param .b64 vprintf_param_1
)
;
.global .align 4 .b8 precalc_xorwow_matrix[102400];
.global .align 4 .b8 precalc_xorwow_offset_matrix[102400];
.global .align 4 .b8 mrg32k3aM1[2304];
.global .align 4 .b8 mrg32k3aM2[2304];
.global .align 4 .b8 mrg32k3aM1SubSeq[2016];
.global .align 4 .b8 mrg32k3aM2SubSeq[2016];
.global .align 4 .b8 mrg32k3aM1Seq[2304];
.global .align 4 .b8 mrg32k3aM2Seq[2304];
.const .align 8 .b8 __cr_lgamma_table[72];
.global .align 1 .b8 $str[4] = {72, 77, 77};

.visible .entry patch_match(
	.param .u64 .ptr .align 1 patch_match_param_0,
	.param .u64 .ptr .align 1 patch_match_param_1,
	.param .u64 .ptr .align 1 patch_match_param_2,
	.param .u64 .ptr .align 1 patch_match_param_3,
	.param .u64 .ptr .align 1 patch_match_param_4,
	.param .u64 .ptr .align 1 patch_match_param_5,
	.param .u64 .ptr .align 1 patch_match_param_6,
	.param .u32 patch_match_param_7,
	.param .u32 patch_match_param_8,
	.param .u32 patch_match_param_9,
	.param .u32 patch_match_param_10,
	.param .u32 patch_match_param_11,
	.param .u32 patch_match_param_12,
	.param .u32 patch_match_param_13
)
{
	.local .align 8 .b8 	__local_depot0[48];
	.reg .b64 	%SP;
	.reg .b64 	%SPL;
	.reg .pred 	%p<794>;
	.reg .b32 	%r<2093>;
	.reg .b32 	%f<1099>;
	.reg .b64 	%rd<242>;

	mov.u64 	%SPL, __local_depot0;
	ld.param.u64 	%rd23, [patch_match_param_0];
	ld.param.u64 	%rd24, [patch_match_param_1];
	ld.param.u64 	%rd25, [patch_match_param_2];
	ld.param.u64 	%rd26, [patch_match_param_3];
	ld.param.u64 	%rd21, [patch_match_param_4];
	ld.param.u64 	%rd22, [patch_match_param_6];
	ld.param.u32 	%r891, [patch_match_param_7];
	ld.param.u32 	%r898, [patch_match_param_8];
	ld.param.u32 	%r893, [patch_match_param_9];
	ld.param.u32 	%r894, [patch_match_param_10];
	ld.param.u32 	%r897, [patch_match_param_13];
	cvta.to.global.u64 	%rd1, %rd22;
	cvta.to.global.u64 	%rd2, %rd26;
	cvta.to.global.u64 	%rd3, %rd24;
	cvta.to.global.u64 	%rd4, %rd25;
	cvta.to.global.u64 	%rd5, %rd23;
	cvta.to.global.u64 	%rd6, %rd21;
	add.u64 	%rd7, %SPL, 0;
	mov.u32 	%r899, %ctaid.x;
	mov.u32 	%r900, %ntid.x;
	mov.u32 	%r901, %tid.x;
	mad.lo.s32 	%r1, %r899, %r900, %r901;
	mov.u32 	%r902, %ctaid.y;
	mov.u32 	%r903, %ntid.y;
	mov.u32 	%r904, %tid.y;
	mad.lo.s32 	%r905, %r902, %r903, %r904;
	setp.ge.s32 	%p25, %r1, %r891;
	setp.ge.s32 	%p26, %r905, %r898;
	or.pred  	%p27, %p25, %p26;
	@%p27 bra 	$L__BB0_312;
	xor.b32  	%r906, %r1, -1429050551;
	mul.lo.s32 	%r907, %r906, 1099087573;
	setp.gt.s32 	%p28, %r1, -1;
	selp.b32 	%r908, -644748465, -1947113066, %p28;
	add.s32 	%r909, %r908, %r907;
	add.s32 	%r2079, %r909, 6615241;
	add.s32 	%r1666, %r907, 123456789;
	st.local.v2.u32 	[%rd7], {%r2079, %r1666};
	xor.b32  	%r1665, %r907, 362436069;
	add.s32 	%r1664, %r908, 521288629;
	st.local.v2.u32 	[%rd7+8], {%r1665, %r1664};
	xor.b32  	%r1663, %r908, 88675123;
	add.s32 	%r1662, %r907, 5783321;
	st.local.v2.u32 	[%rd7+16], {%r1663, %r1662};
	setp.eq.s32 	%p29, %r905, 0;
	@%p29 bra 	$L__BB0_116;
	cvt.u64.u32 	%rd241, %r905;
	mov.b32 	%r1649, 0;
	mov.u64 	%rd29, precalc_xorwow_matrix;
$L__BB0_3:
	mov.u64 	%rd9, %rd241;
	and.b64  	%rd10, %rd9, 3;
	setp.eq.s64 	%p30, %rd10, 0;
	@%p30 bra 	$L__BB0_115;
	mul.wide.u32 	%rd28, %r1649, 3200;
	add.s64 	%rd11, %rd29, %rd28;
	mov.b32 	%r1662, 0;
	mov.u32 	%r1663, %r1662;
	mov.u32 	%r1664, %r1662;
	mov.u32 	%r1665, %r1662;
	mov.u32 	%r1666, %r1662;
	mov.u32 	%r1655, %r1662;
$L__BB0_5:
	mul.wide.u32 	%rd30, %r1655, 4;
	add.s64 	%rd31, %rd7, %rd30;
	ld.local.u32 	%r21, [%rd31+4];
	shl.b32 	%r22, %r1655, 5;
	mov.b32 	%r1661, 0;
$L__BB0_6:
	.pragma "nounroll";
	shr.u32 	%r913, %r21, %r1661;
	and.b32  	%r914, %r913, 1;
	setp.eq.b32 	%p31, %r914, 1;
	not.pred 	%p32, %p31;
	add.s32 	%r915, %r22, %r1661;
	mul.lo.s32 	%r916, %r915, 5;
	mul.wide.u32 	%rd32, %r916, 4;
	add.s64 	%rd12, %rd11, %rd32;
	@%p32 bra 	$L__BB0_8;
	ld.global.u32 	%r917, [%rd12];
	xor.b32  	%r1666, %r1666, %r917;
	ld.global.u32 	%r918, [%rd12+4];
	xor.b32  	%r1665, %r1665, %r918;
	ld.global.u32 	%r919, [%rd12+8];
	xor.b32  	%r1664, %r1664, %r919;
	ld.global.u32 	%r920, [%rd12+12];
	xor.b32  	%r1663, %r1663, %r920;
	ld.global.u32 	%r921, [%rd12+16];
	xor.b32  	%r1662, %r1662, %r921;
$L__BB0_8:
	and.b32  	%r923, %r913, 2;
	setp.eq.s32 	%p33, %r923, 0;
	@%p33 bra 	$L__BB0_10;
	ld.global.u32 	%r924, [%rd12+20];
	xor.b32  	%r1666, %r1666, %r924;
	ld.global.u32 	%r925, [%rd12+24];
	xor.b32  	%r1665, %r1665, %r925;
	ld.global.u32 	%r926, [%rd12+28];
	xor.b32  	%r1664, %r1664, %r926;
	ld.global.u32 	%r927, [%rd12+32];
	xor.b32  	%r1663, %r1663, %r927;
	ld.global.u32 	%r928, [%rd12+36];
	xor.b32  	%r1662, %r1662, %r928;
$L__BB0_10:
	and.b32  	%r930, %r913, 4;
	setp.eq.s32 	%p34, %r930, 0;
	@%p34 bra 	$L__BB0_12;
	ld.global.u32 	%r931, [%rd12+40];
	xor.b32  	%r1666, %r1666, %r931;
	ld.global.u32 	%r932, [%rd12+44];
	xor.b32  	%r1665, %r1665, %r932;
	ld.global.u32 	%r933, [%rd12+48];
	xor.b32  	%r1664, %r1664, %r933;
	ld.global.u32 	%r934, [%rd12+52];
	xor.b32  	%r1663, %r1663, %r934;
	ld.global.u32 	%r935, [%rd12+56];
	xor.b32  	%r1662, %r1662, %r935;
$L__BB0_12:
	and.b32  	%r937, %r913, 8;
	setp.eq.s32 	%p35, %r937, 0;
	@%p35 bra 	$L__BB0_14;
	ld.global.u32 	%r938, [%rd12+60];
	xor.b32  	%r1666, %r1666, %r938;
	ld.global.u32 	%r939, [%rd12+64];
	xor.b32  	%r1665, %r1665, %r939;
	ld.global.u32 	%r940, [%rd12+68];
	xor.b32  	%r1664, %r1664, %r940;
	ld.global.u32 	%r941, [%rd12+72];
	xor.b32  	%r1663, %r1663, %r941;
	ld.global.u32 	%r942, [%rd12+76];
	xor.b32  	%r1662, %r1662, %r942;
$L__BB0_14:
	and.b32  	%r944, %r913, 16;
	setp.eq.s32 	%p36, %r944, 0;
	@%p36 bra 	$L__BB0_16;
	ld.global.u32 	%r945, [%rd12+80];
	xor.b32  	%r1666, %r1666, %r945;
	ld.global.u32 	%r946, [%rd12+84];
	xor.b32  	%r1665, %r1665, %r946;
	ld.global.u32 	%r947, [%rd12+88];
	xor.b32  	%r1664, %r1664, %r947;
	ld.global.u32 	%r948, [%rd12+92];
	xor.b32  	%r1663, %r1663, %r948;
	ld.global.u32 	%r949, [%rd12+96];
	xor.b32  	%r1662, %r1662, %r949;
$L__BB0_16:
	and.b32  	%r951, %r913, 32;
	setp.eq.s32 	%p37, %r951, 0;
	@%p37 bra 	$L__BB0_18;
	ld.global.u32 	%r952, [%rd12+100];
	xor.b32  	%r1666, %r1666, %r952;
	ld.global.u32 	%r953, [%rd12+104];
	xor.b32  	%r1665, %r1665, %r953;
	ld.global.u32 	%r954, [%rd12+108];
	xor.b32  	%r1664, %r1664, %r954;
	ld.global.u32 	%r955, [%rd12+112];
	xor.b32  	%r1663, %r1663, %r955;
	ld.global.u32 	%r956, [%rd12+116];
	xor.b32  	%r1662, %r1662, %r956;
$L__BB0_18:
	and.b32  	%r958, %r913, 64;
	setp.eq.s32 	%p38, %r958, 0;
	@%p38 bra 	$L__BB0_20;
	ld.global.u32 	%r959, [%rd12+120];
	xor.b32  	%r1666, %r1666, %r959;
	ld.global.u32 	%r960, [%rd12+124];
	xor.b32  	%r1665, %r1665, %r960;
	ld.global.u32 	%r961, [%rd12+128];
	xor.b32  	%r1664, %r1664, %r961;
	ld.global.u32 	%r962, [%rd12+132];
	xor.b32  	%r1663, %r1663, %r962;
	ld.global.u32 	%r963, [%rd12+136];
	xor.b32  	%r1662, %r1662, %r963;
$L__BB0_20:
	and.b32  	%r965, %r913, 128;
	setp.eq.s32 	%p39, %r965, 0;
	@%p39 bra 	$L__BB0_22;
	ld.global.u32 	%r966, [%rd12+140];
	xor.b32  	%r1666, %r1666, %r966;
	ld.global.u32 	%r967, [%rd12+144];
	xor.b32  	%r1665, %r1665, %r967;
	ld.global.u32 	%r968, [%rd12+148];
	xor.b32  	%r1664, %r1664, %r968;
	ld.global.u32 	%r969, [%rd12+152];
	xor.b32  	%r1663, %r1663, %r969;
	ld.global.u32 	%r970, [%rd12+156];
	xor.b32  	%r1662, %r1662, %r970;
$L__BB0_22:
	and.b32  	%r972, %r913, 256;
	setp.eq.s32 	%p40, %r972, 0;
	@%p40 bra 	$L__BB0_24;
	ld.global.u32 	%r973, [%rd12+160];
	xor.b32  	%r1666, %r1666, %r973;
	ld.global.u32 	%r974, [%rd12+164];
	xor.b32  	%r1665, %r1665, %r974;
	ld.global.u32 	%r975, [%rd12+168];
	xor.b32  	%r1664, %r1664, %r975;
	ld.global.u32 	%r976, [%rd12+172];
	xor.b32  	%r1663, %r1663, %r976;
	ld.global.u32 	%r977, [%rd12+176];
	xor.b32  	%r1662, %r1662, %r977;
$L__BB0_24:
	and.b32  	%r979, %r913, 512;
	setp.eq.s32 	%p41, %r979, 0;
	@%p41 bra 	$L__BB0_26;
	ld.global.u32 	%r980, [%rd12+180];
	xor.b32  	%r1666, %r1666, %r980;
	ld.global.u32 	%r981, [%rd12+184];
	xor.b32  	%r1665, %r1665, %r981;
	ld.global.u32 	%r982, [%rd12+188];
	xor.b32  	%r1664, %r1664, %r982;
	ld.global.u32 	%r983, [%rd12+192];
	xor.b32  	%r1663, %r1663, %r983;
	ld.global.u32 	%r984, [%rd12+196];
	xor.b32  	%r1662, %r1662, %r984;
$L__BB0_26:
	and.b32  	%r986, %r913, 1024;
	setp.eq.s32 	%p42, %r986, 0;
	@%p42 bra 	$L__BB0_28;
	ld.global.u32 	%r987, [%rd12+200];
	xor.b32  	%r1666, %r1666, %r987;
	ld.global.u32 	%r988, [%rd12+204];
	xor.b32  	%r1665, %r1665, %r988;
	ld.global.u32 	%r989, [%rd12+208];
	xor.b32  	%r1664, %r1664, %r989;
	ld.global.u32 	%r990, [%rd12+212];
	xor.b32  	%r1663, %r1663, %r990;
	ld.global.u32 	%r991, [%rd12+216];
	xor.b32  	%r1662, %r1662, %r991;
$L__BB0_28:
	and.b32  	%r993, %r913, 2048;
	setp.eq.s32 	%p43, %r993, 0;
	@%p43 bra 	$L__BB0_30;
	ld.global.u32 	%r994, [%rd12+220];
	xor.b32  	%r1666, %r1666, %r994;
	ld.global.u32 	%r995, [%rd12+224];
	xor.b32  	%r1665, %r1665, %r995;
	ld.global.u32 	%r996, [%rd12+228];
	xor.b32  	%r1664, %r1664, %r996;
	ld.global.u32 	%r997, [%rd12+232];
	xor.b32  	%r1663, %r1663, %r997;
	ld.global.u32 	%r998, [%rd12+236];
	xor.b32  	%r1662, %r1662, %r998;
$L__BB0_30:
	and.b32  	%r1000, %r913, 4096;
	setp.eq.s32 	%p44, %r1000, 0;
	@%p44 bra 	$L__BB0_32;
	ld.global.u32 	%r1001, [%rd12+240];
	xor.b32  	%r1666, %r1666, %r1001;
	ld.global.u32 	%r1002, [%rd12+244];
	xor.b32  	%r1665, %r1665, %r1002;
	ld.global.u32 	%r1003, [%rd12+248];
	xor.b32  	%r1664, %r1664, %r1003;
	ld.global.u32 	%r1004, [%rd12+252];
	xor.b32  	%r1663, %r1663, %r1004;
	ld.global.u32 	%r1005, [%rd12+256];
	xor.b32  	%r1662, %r1662, %r1005;
$L__BB0_32:
	and.b32  	%r1007, %r913, 8192;
	setp.eq.s32 	%p45, %r1007, 0;
	@%p45 bra 	$L__BB0_34;
	ld.global.u32 	%r1008, [%rd12+260];
	xor.b32  	%r1666, %r1666, %r1008;
	ld.global.u32 	%r1009, [%rd12+264];
	xor.b32  	%r1665, %r1665, %r1009;
	ld.global.u32 	%r1010, [%rd12+268];
	xor.b32  	%r1664, %r1664, %r1010;
	ld.global.u32 	%r1011, [%rd12+272];
	xor.b32  	%r1663, %r1663, %r1011;
	ld.global.u32 	%r1012, [%rd12+276];
	xor.b32  	%r1662, %r1662, %r1012;
$L__BB0_34:
	and.b32  	%r1014, %r913, 16384;
	setp.eq.s32 	%p46, %r1014, 0;
	@%p46 bra 	$L__BB0_36;
	ld.global.u32 	%r1015, [%rd12+280];
	xor.b32  	%r1666, %r1666, %r1015;
	ld.global.u32 	%r1016, [%rd12+284];
	xor.b32  	%r1665, %r1665, %r1016;
	ld.global.u32 	%r1017, [%rd12+288];
	xor.b32  	%r1664, %r1664, %r1017;
	ld.global.u32 	%r1018, [%rd12+292];
	xor.b32  	%r1663, %r1663, %r1018;
	ld.global.u32 	%r1019, [%rd12+296];
	xor.b32  	%r1662, %r1662, %r1019;
$L__BB0_36:
	and.b32  	%r1021, %r913, 32768;
	setp.eq.s32 	%p47, %r1021, 0;
	@%p47 bra 	$L__BB0_38;
	ld.global.u32 	%r1022, [%rd12+300];
	xor.b32  	%r1666, %r1666, %r1022;
	ld.global.u32 	%r1023, [%rd12+304];
	xor.b32  	%r1665, %r1665, %r1023;
	ld.global.u32 	%r1024, [%rd12+308];
	xor.b32  	%r1664, %r1664, %r1024;
	ld.global.u32 	%r1025, [%rd12+312];
	xor.b32  	%r1663, %r1663, %r1025;
	ld.global.u32 	%r1026, [%rd12+316];
	xor.b32  	%r1662, %r1662, %r1026;
$L__BB0_38:
	add.s32 	%r1661, %r1661, 16;
	setp.ne.s32 	%p48, %r1661, 32;
	@%p48 bra 	$L__BB0_6;
	mad.lo.s32 	%r1027, %r1655, -31, %r22;
	add.s32 	%r1655, %r1027, 1;
	setp.ne.s32 	%p49, %r1655, 5;
	@%p49 bra 	$L__BB0_5;
	st.local.u32 	[%rd7+4], %r1666;
	st.local.v2.u32 	[%rd7+8], {%r1665, %r1664};
	st.local.v2.u32 	[%rd7+16], {%r1663, %r1662};
	setp.eq.s64 	%p50, %rd10, 1;
	@%p50 bra 	$L__BB0_115;
	mov.b32 	%r1662, 0;
	mov.u32 	%r1663, %r1662;
	mov.u32 	%r1664, %r1662;
	mov.u32 	%r1665, %r1662;
	mov.u32 	%r1666, %r1662;
	mov.u32 	%r1747, %r1662;
$L__BB0_42:
	mul.wide.u32 	%rd33, %r1747, 4;
	add.s64 	%rd34, %rd7, %rd33;
	ld.local.u32 	%r197, [%rd34+4];
	shl.b32 	%r198, %r1747, 5;
	mov.b32 	%r1753, 0;
$L__BB0_43:
	.pragma "nounroll";
	shr.u32 	%r1030, %r197, %r1753;
	and.b32  	%r1031, %r1030, 1;
	setp.eq.b32 	%p51, %r1031, 1;
	not.pred 	%p52, %p51;
	add.s32 	%r1032, %r198, %r1753;
	mul.lo.s32 	%r1033, %r1032, 5;
	mul.wide.u32 	%rd35, %r1033, 4;
	add.s64 	%rd13, %rd11, %rd35;
	@%p52 bra 	$L__BB0_45;
	ld.global.u32 	%r1034, [%rd13];
	xor.b32  	%r1666, %r1666, %r1034;
	ld.global.u32 	%r1035, [%rd13+4];
	xor.b32  	%r1665, %r1665, %r1035;
	ld.global.u32 	%r1036, [%rd13+8];
	xor.b32  	%r1664, %r1664, %r1036;
	ld.global.u32 	%r1037, [%rd13+12];
	xor.b32  	%r1663, %r1663, %r1037;
	ld.global.u32 	%r1038, [%rd13+16];
	xor.b32  	%r1662, %r1662, %r1038;
$L__BB0_45:
	and.b32  	%r1040, %r1030, 2;
	setp.eq.s32 	%p53, %r1040, 0;
	@%p53 bra 	$L__BB0_47;
	ld.global.u32 	%r1041, [%rd13+20];
	xor.b32  	%r1666, %r1666, %r1041;
	ld.global.u32 	%r1042, [%rd13+24];
	xor.b32  	%r1665, %r1665, %r1042;
	ld.global.u32 	%r1043, [%rd13+28];
	xor.b32  	%r1664, %r1664, %r1043;
	ld.global.u32 	%r1044, [%rd13+32];
	xor.b32  	%r1663, %r1663, %r1044;
	ld.global.u32 	%r1045, [%rd13+36];
	xor.b32  	%r1662, %r1662, %r1045;
$L__BB0_47:
	and.b32  	%r1047, %r1030, 4;
	setp.eq.s32 	%p54, %r1047, 0;
	@%p54 bra 	$L__BB0_49;
	ld.global.u32 	%r1048, [%rd13+40];
	xor.b32  	%r1666, %r1666, %r1048;
	ld.global.u32 	%r1049, [%rd13+44];
	xor.b32  	%r1665, %r1665, %r1049;
	ld.global.u32 	%r1050, [%rd13+48];
	xor.b32  	%r1664, %r1664, %r1050;
	ld.global.u32 	%r1051, [%rd13+52];
	xor.b32  	%r1663, %r1663, %r1051;
	ld.global.u32 	%r1052, [%rd13+56];
	xor.b32  	%r1662, %r1662, %r1052;
$L__BB0_49:
	and.b32  	%r1054, %r1030, 8;
	setp.eq.s32 	%p55, %r1054, 0;
	@%p55 bra 	$L__BB0_51;
	ld.global.u32 	%r1055, [%rd13+60];
	xor.b32  	%r1666, %r1666, %r1055;
	ld.global.u32 	%r1056, [%rd13+64];
	xor.b32  	%r1665, %r1665, %r1056;
	ld.global.u32 	%r1057, [%rd13+68];
	xor.b32  	%r1664, %r1664, %r1057;
	ld.global.u32 	%r1058, [%rd13+72];
	xor.b32  	%r1663, %r1663, %r1058;
	ld.global.u32 	%r1059, [%rd13+76];
	xor.b32  	%r1662, %r1662, %r1059;
$L__BB0_51:
	and.b32  	%r1061, %r1030, 16;
	setp.eq.s32 	%p56, %r1061, 0;
	@%p56 bra 	$L__BB0_53;
	ld.global.u32 	%r1062, [%rd13+80];
	xor.b32  	%r1666, %r1666, %r1062;
	ld.global.u32 	%r1063, [%rd13+84];
	xor.b32  	%r1665, %r1665, %r1063;
	ld.global.u32 	%r1064, [%rd13+88];
	xor.b32  	%r1664, %r1664, %r1064;
	ld.global.u32 	%r1065, [%rd13+92];
	xor.b32  	%r1663, %r1663, %r1065;
	ld.global.u32 	%r1066, [%rd13+96];
	xor.b32  	%r1662, %r1662, %r1066;
$L__BB0_53:
	and.b32  	%r1068, %r1030, 32;
	setp.eq.s32 	%p57, %r1068, 0;
	@%p57 bra 	$L__BB0_55;
	ld.global.u32 	%r1069, [%rd13+100];
	xor.b32  	%r1666, %r1666, %r1069;
	ld.global.u32 	%r1070, [%rd13+104];
	xor.b32  	%r1665, %r1665, %r1070;
	ld.global.u32 	%r1071, [%rd13+108];
	xor.b32  	%r1664, %r1664, %r1071;
	ld.global.u32 	%r1072, [%rd13+112];
	xor.b32  	%r1663, %r1663, %r1072;
	ld.global.u32 	%r1073, [%rd13+116];
	xor.b32  	%r1662, %r1662, %r1073;
$L__BB0_55:
	and.b32  	%r1075, %r1030, 64;
	setp.eq.s32 	%p58, %r1075, 0;
	@%p58 bra 	$L__BB0_57;
	ld.global.u32 	%r1076, [%rd13+120];
	xor.b32  	%r1666, %r1666, %r1076;
	ld.global.u32 	%r1077, [%rd13+124];
	xor.b32  	%r1665, %r1665, %r1077;
	ld.global.u32 	%r1078, [%rd13+128];
	xor.b32  	%r1664, %r1664, %r1078;
	ld.global.u32 	%r1079, [%rd13+132];
	xor.b32  	%r1663, %r1663, %r1079;
	ld.global.u32 	%r1080, [%rd13+136];
	xor.b32  	%r1662, %r1662, %r1080;
$L__BB0_57:
	and.b32  	%r1082, %r1030, 128;
	setp.eq.s32 	%p59, %r1082, 0;
	@%p59 bra 	$L__BB0_59;
	ld.global.u32 	%r1083, [%rd13+140];
	xor.b32  	%r1666, %r1666, %r1083;
	ld.global.u32 	%r1084, [%rd13+144];
	xor.b32  	%r1665, %r1665, %r1084;
	ld.global.u32 	%r1085, [%rd13+148];
	xor.b32  	%r1664, %r1664, %r1085;
	ld.global.u32 	%r1086, [%rd13+152];
	xor.b32  	%r1663, %r1663, %r1086;
	ld.global.u32 	%r1087, [%rd13+156];
	xor.b32  	%r1662, %r1662, %r1087;
$L__BB0_59:
	and.b32  	%r1089, %r1030, 256;
	setp.eq.s32 	%p60, %r1089, 0;
	@%p60 bra 	$L__BB0_61;
	ld.global.u32 	%r1090, [%rd13+160];
	xor.b32  	%r1666, %r1666, %r1090;
	ld.global.u32 	%r1091, [%rd13+164];
	xor.b32  	%r1665, %r1665, %r1091;
	ld.global.u32 	%r1092, [%rd13+168];
	xor.b32  	%r1664, %r1664, %r1092;
	ld.global.u32 	%r1093, [%rd13+172];
	xor.b32  	%r1663, %r1663, %r1093;
	ld.global.u32 	%r1094, [%rd13+176];
	xor.b32  	%r1662, %r1662, %r1094;
$L__BB0_61:
	and.b32  	%r1096, %r1030, 512;
	setp.eq.s32 	%p61, %r1096, 0;
	@%p61 bra 	$L__BB0_63;
	ld.global.u32 	%r1097, [%rd13+180];
	xor.b32  	%r1666, %r1666, %r1097;
	ld.global.u32 	%r1098, [%rd13+184];
	xor.b32  	%r1665, %r1665, %r1098;
	ld.global.u32 	%r1099, [%rd13+188];
	xor.b32  	%r1664, %r1664, %r1099;
	ld.global.u32 	%r1100, [%rd13+192];
	xor.b32  	%r1663, %r1663, %r1100;
	ld.global.u32 	%r1101, [%rd13+196];
	xor.b32  	%r1662, %r1662, %r1101;
$L__BB0_63:
	and.b32  	%r1103, %r1030, 1024;
	setp.eq.s32 	%p62, %r1103, 0;
	@%p62 bra 	$L__BB0_65;
	ld.global.u32 	%r1104, [%rd13+200];
	xor.b32  	%r1666, %r1666, %r1104;
	ld.global.u32 	%r1105, [%rd13+204];
	xor.b32  	%r1665, %r1665, %r1105;
	ld.global.u32 	%r1106, [%rd13+208];
	xor.b32  	%r1664, %r1664, %r1106;
	ld.global.u32 	%r1107, [%rd13+212];
	xor.b32  	%r1663, %r1663, %r1107;
	ld.global.u32 	%r1108, [%rd13+216];
	xor.b32  	%r1662, %r1662, %r1108;
$L__BB0_65:
	and.b32  	%r1110, %r1030, 2048;
	setp.eq.s32 	%p63, %r1110, 0;
	@%p63 bra 	$L__BB0_67;
	ld.global.u32 	%r1111, [%rd13+220];
	xor.b32  	%r1666, %r1666, %r1111;
	ld.global.u32 	%r1112, [%rd13+224];
	xor.b32  	%r1665, %r1665, %r1112;
	ld.global.u32 	%r1113, [%rd13+228];
	xor.b32  	%r1664, %r1664, %r1113;
	ld.global.u32 	%r1114, [%rd13+232];
	xor.b32  	%r1663, %r1663, %r1114;
	ld.global.u32 	%r1115, [%rd13+236];
	xor.b32  	%r1662, %r1662, %r1115;
$L__BB0_67:
	and.b32  	%r1117, %r1030, 4096;
	setp.eq.s32 	%p64, %r1117, 0;
	@%p64 bra 	$L__BB0_69;
	ld.global.u32 	%r1118, [%rd13+240];
	xor.b32  	%r1666, %r1666, %r1118;
	ld.global.u32 	%r1119, [%rd13+244];
	xor.b32  	%r1665, %r1665, %r1119;
	ld.global.u32 	%r1120, [%rd13+248];
	xor.b32  	%r1664, %r1664, %r1120;
	ld.global.u32 	%r1121, [%rd13+252];
	xor.b32  	%r1663, %r1663, %r1121;
	ld.global.u32 	%r1122, [%rd13+256];
	xor.b32  	%r1662, %r1662, %r1122;
$L__BB0_69:
	and.b32  	%r1124, %r1030, 8192;
	setp.eq.s32 	%p65, %r1124, 0;
	@%p65 bra 	$L__BB0_71;
	ld.global.u32 	%r1125, [%rd13+260];
	xor.b32  	%r1666, %r1666, %r1125;
	ld.global.u32 	%r1126, [%rd13+264];
	xor.b32  	%r1665, %r1665, %r1126;
	ld.global.u32 	%r1127, [%rd13+268];
	xor.b32  	%r1664, %r1664, %r1127;
	ld.global.u32 	%r1128, [%rd13+272];
	xor.b32  	%r1663, %r1663, %r1128;
	ld.global.u32 	%r1129, [%rd13+276];
	xor.b32  	%r1662, %r1662, %r1129;
$L__BB0_71:
	and.b32  	%r1131, %r1030, 16384;
	setp.eq.s32 	%p66, %r1131, 0;
	@%p66 bra 	$L__BB0_73;
	ld.global.u32 	%r1132, [%rd13+280];
	xor.b32  	%r1666, %r1666, %r1132;
	ld.global.u32 	%r1133, [%rd13+284];
	xor.b32  	%r1665, %r1665, %r1133;
	ld.global.u32 	%r1134, [%rd13+288];
	xor.b32  	%r1664, %r1664, %r1134;
	ld.global.u32 	%r1135, [%rd13+292];
	xor.b32  	%r1663, %r1663, %r1135;
	ld.global.u32 	%r1136, [%rd13+296];
	xor.b32  	%r1662, %r1662, %r1136;
$L__BB0_73:
	and.b32  	%r1138, %r1030, 32768;
	setp.eq.s32 	%p67, %r1138, 0;
	@%p67 bra 	$L__BB0_75;
	ld.global.u32 	%r1139, [%rd13+300];
	xor.b32  	%r1666, %r1666, %r1139;
	ld.global.u32 	%r1140, [%rd13+304];
	xor.b32  	%r1665, %r1665, %r1140;
	ld.global.u32 	%r1141, [%rd13+308];
	xor.b32  	%r1664, %r1664, %r1141;
	ld.global.u32 	%r1142, [%rd13+312];
	xor.b32  	%r1663, %r1663, %r1142;
	ld.global.u32 	%r1143, [%rd13+316];
	xor.b32  	%r1662, %r1662, %r1143;
$L__BB0_75:
	add.s32 	%r1753, %r1753, 16;
	setp.ne.s32 	%p68, %r1753, 32;
	@%p68 bra 	$L__BB0_43;
	mad.lo.s32 	%r1144, %r1747, -31, %r198;
	add.s32 	%r1747, %r1144, 1;
	setp.ne.s32 	%p69, %r1747, 5;
	@%p69 bra 	$L__BB0_42;
	st.local.u32 	[%rd7+4], %r1666;
	st.local.v2.u32 	[%rd7+8], {%r1665, %r1664};
	st.local.v2.u32 	[%rd7+16], {%r1663, %r1662};
	setp.ne.s64 	%p70, %rd10, 3;
	@%p70 bra 	$L__BB0_115;
	mov.b32 	%r1662, 0;
	mov.u32 	%r1663, %r1662;
	mov.u32 	%r1664, %r1662;
	mov.u32 	%r1665, %r1662;
	mov.u32 	%r1666, %r1662;
	mov.u32 	%r1839, %r1662;
$L__BB0_79:
	mul.wide.u32 	%rd36, %r1839, 4;
	add.s64 	%rd37, %rd7, %rd36;
	ld.local.u32 	%r373, [%rd37+4];
	shl.b32 	%r374, %r1839, 5;
	mov.b32 	%r1845, 0;
$L__BB0_80:
	.pragma "nounroll";
	shr.u32 	%r1147, %r373, %r1845;
	and.b32  	%r1148, %r1147, 1;
	setp.eq.b32 	%p71, %r1148, 1;
	not.pred 	%p72, %p71;
	add.s32 	%r1149, %r374, %r1845;
	mul.lo.s32 	%r1150, %r1149, 5;
	mul.wide.u32 	%rd38, %r1150, 4;
	add.s64 	%rd14, %rd11, %rd38;
	@%p72 bra 	$L__BB0_82;
	ld.global.u32 	%r1151, [%rd14];
	xor.b32  	%r1666, %r1666, %r1151;
	ld.global.u32 	%r1152, [%rd14+4];
	xor.b32  	%r1665, %r1665, %r1152;
	ld.global.u32 	%r1153, [%rd14+8];
	xor.b32  	%r1664, %r1664, %r1153;
	ld.global.u32 	%r1154, [%rd14+12];
	xor.b32  	%r1663, %r1663, %r1154;
	ld.global.u32 	%r1155, [%rd14+16];
	xor.b32  	%r1662, %r1662, %r1155;
$L__BB0_82:
	and.b32  	%r1157, %r1147, 2;
	setp.eq.s32 	%p73, %r1157, 0;
	@%p73 bra 	$L__BB0_84;
	ld.global.u32 	%r1158, [%rd14+20];
	xor.b32  	%r1666, %r1666, %r1158;
	ld.global.u32 	%r1159, [%rd14+24];
	xor.b32  	%r1665, %r1665, %r1159;
	ld.global.u32 	%r1160, [%rd14+28];
	xor.b32  	%r1664, %r1664, %r1160;
	ld.global.u32 	%r1161, [%rd14+32];
	xor.b32  	%r1663, %r1663, %r1161;
	ld.global.u32 	%r1162, [%rd14+36];
	xor.b32  	%r1662, %r1662, %r1162;
$L__BB0_84:
	and.b32  	%r1164, %r1147, 4;
	setp.eq.s32 	%p74, %r1164, 0;
	@%p74 bra 	$L__BB0_86;
	ld.global.u32 	%r1165, [%rd14+40];
	xor.b32  	%r1666, %r1666, %r1165;
	ld.global.u32 	%r1166, [%rd14+44];
	xor.b32  	%r1665, %r1665, %r1166;
	ld.global.u32 	%r1167, [%rd14+48];
	xor.b32  	%r1664, %r1664, %r1167;
	ld.global.u32 	%r1168, [%rd14+52];
	xor.b32  	%r1663, %r1663, %r1168;
	ld.global.u32 	%r1169, [%rd14+56];
	xor.b32  	%r1662, %r1662, %r1169;
$L__BB0_86:
	and.b32  	%r1171, %r1147, 8;
	setp.eq.s32 	%p75, %r1171, 0;
	@%p75 bra 	$L__BB0_88;
	ld.global.u32 	%r1172, [%rd14+60];
	xor.b32  	%r1666, %r1666, %r1172;
	ld.global.u32 	%r1173, [%rd14+64];
	xor.b32  	%r1665, %r1665, %r1173;
	ld.global.u32 	%r1174, [%rd14+68];
	xor.b32  	%r1664, %r1664, %r1174;
	ld.global.u32 	%r1175, [%rd14+72];
	xor.b32  	%r1663, %r1663, %r1175;
	ld.global.u32 	%r1176, [%rd14+76];
	xor.b32  	%r1662, %r1662, %r1176;
$L__BB0_88:
	and.b32  	%r1178, %r1147, 16;
	setp.eq.s32 	%p76, %r1178, 0;
	@%p76 bra 	$L__BB0_90;
	ld.global.u32 	%r1179, [%rd14+80];
	xor.b32  	%r1666, %r1666, %r1179;
	ld.global.u32 	%r1180, [%rd14+84];
	xor.b32  	%r1665, %r1665, %r1180;
	ld.global.u32 	%r1181, [%rd14+88];
	xor.b32  	%r1664, %r1664, %r1181;
	ld.global.u32 	%r1182, [%rd14+92];
	xor.b32  	%r1663, %r1663, %r1182;
	ld.global.u32 	%r1183, [%rd14+96];
	xor.b32  	%r1662, %r1662, %r1183;
$L__BB0_90:
	and.b32  	%r1185, %r1147, 32;
	setp.eq.s32 	%p77, %r1185, 0;
	@%p77 bra 	$L__BB0_92;
	ld.global.u32 	%r1186, [%rd14+100];
	xor.b32  	%r1666, %r1666, %r1186;
	ld.global.u32 	%r1187, [%rd14+104];
	xor.b32  	%r1665, %r1665, %r1187;
	ld.global.u32 	%r1188, [%rd14+108];
	xor.b32  	%r1664, %r1664, %r1188;
	ld.global.u32 	%r1189, [%rd14+112];
	xor.b32  	%r1663, %r1663, %r1189;
	ld.global.u32 	%r1190, [%rd14+116];
	xor.b32  	%r1662, %r1662, %r1190;
$L__BB0_92:
	and.b32  	%r1192, %r1147, 64;
	setp.eq.s32 	%p78, %r1192, 0;
	@%p78 bra 	$L__BB0_94;
	ld.global.u32 	%r1193, [%rd14+120];
	xor.b32  	%r1666, %r1666, %r1193;
	ld.global.u32 	%r1194, [%rd14+124];
	xor.b32  	%r1665, %r1665, %r1194;
	ld.global.u32 	%r1195, [%rd14+128];
	xor.b32  	%r1664, %r1664, %r1195;
	ld.global.u32 	%r1196, [%rd14+132];
	xor.b32  	%r1663, %r1663, %r1196;
	ld.global.u32 	%r1197, [%rd14+136];
	xor.b32  	%r1662, %r1662, %r1197;
$L__BB0_94:
	and.b32  	%r1199, %r1147, 128;
	setp.eq.s32 	%p79, %r1199, 0;
	@%p79 bra 	$L__BB0_96;
	ld.global.u32 	%r1200, [%rd14+140];
	xor.b32  	%r1666, %r1666, %r1200;
	ld.global.u32 	%r1201, [%rd14+144];
	xor.b32  	%r1665, %r1665, %r1201;
	ld.global.u32 	%r1202, [%rd14+148];
	xor.b32  	%r1664, %r1664, %r1202;
	ld.global.u32 	%r1203, [%rd14+152];
	xor.b32  	%r1663, %r1663, %r1203;
	ld.global.u32 	%r1204, [%rd14+156];
	xor.b32  	%r1662, %r1662, %r1204;
$L__BB0_96:
	and.b32  	%r1206, %r1147, 256;
	setp.eq.s32 	%p80, %r1206, 0;
	@%p80 bra 	$L__BB0_98;
	ld.global.u32 	%r1207, [%rd14+160];
	xor.b32  	%r1666, %r1666, %r1207;
	ld.global.u32 	%r1208, [%rd14+164];
	xor.b32  	%r1665, %r1665, %r1208;
	ld.global.u32 	%r1209, [%rd14+168];
	xor.b32  	%r1664, %r1664, %r1209;
	ld.global.u32 	%r1210, [%rd14+172];
	xor.b32  	%r1663, %r1663, %r1210;
	ld.global.u32 	%r1211, [%rd14+176];
	xor.b32  	%r1662, %r1662, %r1211;
$L__BB0_98:
	and.b32  	%r1213, %r1147, 512;
	setp.eq.s32 	%p81, %r1213, 0;
	@%p81 bra 	$L__BB0_100;
	ld.global.u32 	%r1214, [%rd14+180];
	xor.b32  	%r1666, %r1666, %r1214;
	ld.global.u32 	%r1215, [%rd14+184];
	xor.b32  	%r1665, %r1665, %r1215;
	ld.global.u32 	%r1216, [%rd14+188];
	xor.b32  	%r1664, %r1664, %r1216;
	ld.global.u32 	%r1217, [%rd14+192];
	xor.b32  	%r1663, %r1663, %r1217;
	ld.global.u32 	%r1218, [%rd14+196];
	xor.b32  	%r1662, %r1662, %r1218;
$L__BB0_100:
	and.b32  	%r1220, %r1147, 1024;
	setp.eq.s32 	%p82, %r1220, 0;
	@%p82 bra 	$L__BB0_102;
	ld.global.u32 	%r1221, [%rd14+200];
	xor.b32  	%r1666, %r1666, %r1221;
	ld.global.u32 	%r1222, [%rd14+204];
	xor.b32  	%r1665, %r1665, %r1222;
	ld.global.u32 	%r1223, [%rd14+208];
	xor.b32  	%r1664, %r1664, %r1223;
	ld.global.u32 	%r1224, [%rd14+212];
	xor.b32  	%r1663, %r1663, %r1224;
	ld.global.u32 	%r1225, [%rd14+216];
	xor.b32  	%r1662, %r1662, %r1225;
$L__BB0_102:
	and.b32  	%r1227, %r1147, 2048;
	setp.eq.s32 	%p83, %r1227, 0;
	@%p83 bra 	$L__BB0_104;
	ld.global.u32 	%r1228, [%rd14+220];
	xor.b32  	%r1666, %r1666, %r1228;
	ld.global.u32 	%r1229, [%rd14+224];
	xor.b32  	%r1665, %r1665, %r1229;
	ld.global.u32 	%r1230, [%rd14+228];
	xor.b32  	%r1664, %r1664, %r1230;
	ld.global.u32 	%r1231, [%rd14+232];
	xor.b32  	%r1663, %r1663, %r1231;
	ld.global.u32 	%r1232, [%rd14+236];
	xor.b32  	%r1662, %r1662, %r1232;
$L__BB0_104:
	and.b32  	%r1234, %r1147, 4096;
	setp.eq.s32 	%p84, %r1234, 0;
	@%p84 bra 	$L__BB0_106;
	ld.global.u32 	%r1235, [%rd14+240];
	xor.b32  	%r1666, %r1666, %r1235;
	ld.global.u32 	%r1236, [%rd14+244];
	xor.b32  	%r1665, %r1665, %r1236;
	ld.global.u32 	%r1237, [%rd14+248];
	xor.b32  	%r1664, %r1664, %r1237;
	ld.global.u32 	%r1238, [%rd14+252];
	xor.b32  	%r1663, %r1663, %r1238;
	ld.global.u32 	%r1239, [%rd14+256];
	xor.b32  	%r1662, %r1662, %r1239;
$L__BB0_106:
	and.b32  	%r1241, %r1147, 8192;
	setp.eq.s32 	%p85, %r1241, 0;
	@%p85 bra 	$L__BB0_108;
	ld.global.u32 	%r1242, [%rd14+260];
	xor.b32  	%r1666, %r1666, %r1242;
	ld.global.u32 	%r1243, [%rd14+264];
	xor.b32  	%r1665, %r1665, %r1243;
	ld.global.u32 	%r1244, [%rd14+268];
	xor.b32  	%r1664, %r1664, %r1244;
	ld.global.u32 	%r1245, [%rd14+272];
	xor.b32  	%r1663, %r1663, %r1245;
	ld.global.u32 	%r1246, [%rd14+276];
	xor.b32  	%r1662, %r1662, %r1246;
$L__BB0_108:
	and.b32  	%r1248, %r1147, 16384;
	setp.eq.s32 	%p86, %r1248, 0;
	@%p86 bra 	$L__BB0_110;
	ld.global.u32 	%r1249, [%rd14+280];
	xor.b32  	%r1666, %r1666, %r1249;
	ld.global.u32 	%r1250, [%rd14+284];
	xor.b32  	%r1665, %r1665, %r1250;
	ld.global.u32 	%r1251, [%rd14+288];
	xor.b32  	%r1664, %r1664, %r1251;
	ld.global.u32 	%r1252, [%rd14+292];
	xor.b32  	%r1663, %r1663, %r1252;
	ld.global.u32 	%r1253, [%rd14+296];
	xor.b32  	%r1662, %r1662, %r1253;
$L__BB0_110:
	and.b32  	%r1255, %r1147, 32768;
	setp.eq.s32 	%p87, %r1255, 0;
	@%p87 bra 	$L__BB0_112;
	ld.global.u32 	%r1256, [%rd14+300];
	xor.b32  	%r1666, %r1666, %r1256;
	ld.global.u32 	%r1257, [%rd14+304];
	xor.b32  	%r1665, %r1665, %r1257;
	ld.global.u32 	%r1258, [%rd14+308];
	xor.b32  	%r1664, %r1664, %r1258;
	ld.global.u32 	%r1259, [%rd14+312];
	xor.b32  	%r1663, %r1663, %r1259;
	ld.global.u32 	%r1260, [%rd14+316];
	xor.b32  	%r1662, %r1662, %r1260;
$L__BB0_112:
	add.s32 	%r1845, %r1845, 16;
	setp.ne.s32 	%p88, %r1845, 32;
	@%p88 bra 	$L__BB0_80;
	mad.lo.s32 	%r1261, %r1839, -31, %r374;
	add.s32 	%r1839, %r1261, 1;
	setp.ne.s32 	%p89, %r1839, 5;
	@%p89 bra 	$L__BB0_79;
	st.local.u32 	[%rd7+4], %r1666;
	st.local.v2.u32 	[%rd7+8], {%r1665, %r1664};
	st.local.v2.u32 	[%rd7+16], {%r1663, %r1662};
$L__BB0_115:
	shr.u64 	%rd241, %rd9, 2;
	add.s32 	%r1649, %r1649, 1;
	setp.gt.u64 	%p90, %rd9, 3;
	@%p90 bra 	$L__BB0_3;
$L__BB0_116:
	mov.b32 	%r1952, 0;
	st.local.v2.u32 	[%rd7+24], {%r1952, %r1952};
	st.local.u32 	[%rd7+32], %r1952;
	mov.b64 	%rd39, 0;
	st.local.u64 	[%rd7+40], %rd39;
	mad.lo.s32 	%r554, %r898, %r1, %r905;
	shl.b32 	%r1263, %r554, 1;
	mul.wide.s32 	%rd40, %r1263, 4;
	add.s64 	%rd41, %rd6, %rd40;
	ld.global.u32 	%r555, [%rd41];
	ld.global.u32 	%r556, [%rd41+4];
	shr.u32 	%r1264, %r894, 31;
	add.s32 	%r1265, %r894, %r1264;
	shr.s32 	%r558, %r1265, 1;
	neg.s32 	%r557, %r558;
	setp.lt.s32 	%p91, %r558, %r557;
	mov.f32 	%f968, 0f00000000;
	mov.f32 	%f969, %f968;
	@%p91 bra 	$L__BB0_143;
	setp.lt.s32 	%p92, %r893, 1;
	@%p92 bra 	$L__BB0_135;
	add.s32 	%r559, %r893, -1;
	and.b32  	%r560, %r893, 7;
	add.s32 	%r561, %r560, -1;
	and.b32  	%r562, %r893, 3;
	and.b32  	%r563, %r893, 2147483640;
	and.b32  	%r564, %r893, 1;
	mov.b32 	%r1952, 0;
	mov.f32 	%f969, 0f00000000;
	mov.u32 	%r1936, %r557;
	mov.f32 	%f968, %f969;
$L__BB0_119:
	add.s32 	%r1301, %r1936, %r1;
	add.s32 	%r1302, %r1936, %r556;
	setp.gt.s32 	%p173, %r1301, -1;
	setp.lt.s32 	%p174, %r1301, %r891;
	and.pred  	%p1, %p173, %p174;
	setp.gt.s32 	%p175, %r1302, -1;
	setp.lt.s32 	%p176, %r1302, %r891;
	and.pred  	%p2, %p175, %p176;
	mul.lo.s32 	%r567, %r1301, %r898;
	mul.lo.s32 	%r568, %r1302, %r898;
	mov.u32 	%r1938, %r557;
$L__BB0_120:
	add.s32 	%r571, %r1938, %r905;
	add.s32 	%r572, %r1938, %r555;
	setp.gt.s32 	%p177, %r571, -1;
	setp.lt.s32 	%p178, %r571, %r898;
	and.pred  	%p179, %p177, %p178;
	and.pred  	%p180, %p179, %p1;
	setp.gt.s32 	%p181, %r572, -1;
	setp.lt.s32 	%p182, %r572, %r898;
	and.pred  	%p183, %p181, %p182;
	and.pred  	%p185, %p180, %p183;
	and.pred  	%p186, %p185, %p2;
	@%p186 bra 	$L__BB0_123;
$L__BB0_121:
	add.s32 	%r576, %r1938, 1;
	setp.eq.s32 	%p194, %r1938, %r558;
	mov.u32 	%r1938, %r576;
	@%p194 bra 	$L__BB0_122;
	bra.uni 	$L__BB0_120;
$L__BB0_122:
	add.s32 	%r585, %r1936, 1;
	setp.eq.s32 	%p195, %r1936, %r558;
	mov.u32 	%r1936, %r585;
	@%p195 bra 	$L__BB0_143;
	bra.uni 	$L__BB0_119;
$L__BB0_123:
	setp.lt.u32 	%p187, %r559, 7;
	add.s32 	%r1304, %r571, %r567;
	mul.lo.s32 	%r577, %r1304, %r893;
	add.s32 	%r1305, %r572, %r568;
	mul.lo.s32 	%r578, %r1305, %r893;
	mov.b32 	%r1943, 0;
	@%p187 bra 	$L__BB0_126;
	mov.b32 	%r1940, 0;
$L__BB0_125:
	.pragma "nounroll";
	add.s32 	%r1307, %r1940, %r577;
	mul.wide.s32 	%rd42, %r1307, 4;
	add.s64 	%rd43, %rd5, %rd42;
	ld.global.f32 	%f210, [%rd43];
	add.s32 	%r1308, %r1940, %r578;
	mul.wide.s32 	%rd44, %r1308, 4;
	add.s64 	%rd45, %rd4, %rd44;
	ld.global.f32 	%f211, [%rd45];
	sub.f32 	%f212, %f210, %f211;
	fma.rn.f32 	%f213, %f212, %f212, %f968;
	add.s64 	%rd46, %rd3, %rd42;
	ld.global.f32 	%f214, [%rd46];
	add.s64 	%rd47, %rd2, %rd44;
	ld.global.f32 	%f215, [%rd47];
	sub.f32 	%f216, %f214, %f215;
	fma.rn.f32 	%f217, %f216, %f216, %f969;
	ld.global.f32 	%f218, [%rd43+4];
	ld.global.f32 	%f219, [%rd45+4];
	sub.f32 	%f220, %f218, %f219;
	fma.rn.f32 	%f221, %f220, %f220, %f213;
	ld.global.f32 	%f222, [%rd46+4];
	ld.global.f32 	%f223, [%rd47+4];
	sub.f32 	%f224, %f222, %f223;
	fma.rn.f32 	%f225, %f224, %f224, %f217;
	ld.global.f32 	%f226, [%rd43+8];
	ld.global.f32 	%f227, [%rd45+8];
	sub.f32 	%f228, %f226, %f227;
	fma.rn.f32 	%f229, %f228, %f228, %f221;
	ld.global.f32 	%f230, [%rd46+8];
	ld.global.f32 	%f231, [%rd47+8];
	sub.f32 	%f232, %f230, %f231;
	fma.rn.f32 	%f233, %f232, %f232, %f225;
	ld.global.f32 	%f234, [%rd43+12];
	ld.global.f32 	%f235, [%rd45+12];
	sub.f32 	%f236, %f234, %f235;
	fma.rn.f32 	%f237, %f236, %f236, %f229;
	ld.global.f32 	%f238, [%rd46+12];
	ld.global.f32 	%f239, [%rd47+12];
	sub.f32 	%f240, %f238, %f239;
	fma.rn.f32 	%f241, %f240, %f240, %f233;
	ld.global.f32 	%f242, [%rd43+16];
	ld.global.f32 	%f243, [%rd45+16];
	sub.f32 	%f244, %f242, %f243;
	fma.rn.f32 	%f245, %f244, %f244, %f237;
	ld.global.f32 	%f246, [%rd46+16];
	ld.global.f32 	%f247, [%rd47+16];
	sub.f32 	%f248, %f246, %f247;
	fma.rn.f32 	%f249, %f248, %f248, %f241;
	ld.global.f32 	%f250, [%rd43+20];
	ld.global.f32 	%f251, [%rd45+20];
	sub.f32 	%f252, %f250, %f251;
	fma.rn.f32 	%f253, %f252, %f252, %f245;
	ld.global.f32 	%f254, [%rd46+20];
	ld.global.f32 	%f255, [%rd47+20];
	sub.f32 	%f256, %f254, %f255;
	fma.rn.f32 	%f257, %f256, %f256, %f249;
	ld.global.f32 	%f258, [%rd43+24];
	ld.global.f32 	%f259, [%rd45+24];
	sub.f32 	%f260, %f258, %f259;
	fma.rn.f32 	%f261, %f260, %f260, %f253;
	ld.global.f32 	%f262, [%rd46+24];
	ld.global.f32 	%f263, [%rd47+24];
	sub.f32 	%f264, %f262, %f263;
	fma.rn.f32 	%f265, %f264, %f264, %f257;
	ld.global.f32 	%f266, [%rd43+28];
	ld.global.f32 	%f267, [%rd45+28];
	sub.f32 	%f268, %f266, %f267;
	fma.rn.f32 	%f968, %f268, %f268, %f261;
	ld.global.f32 	%f269, [%rd46+28];
	ld.global.f32 	%f270, [%rd47+28];
	sub.f32 	%f271, %f269, %f270;
	fma.rn.f32 	%f969, %f271, %f271, %f265;
	add.s32 	%r1940, %r1940, 8;
	setp.eq.s32 	%p188, %r1940, %r563;
	mov.u32 	%r1943, %r563;
	@%p188 bra 	$L__BB0_126;
	bra.uni 	$L__BB0_125;
$L__BB0_126:
	setp.eq.s32 	%p189, %r560, 0;
	@%p189 bra 	$L__BB0_134;
	setp.lt.u32 	%p190, %r561, 3;
	@%p190 bra 	$L__BB0_129;
	add.s32 	%r1309, %r1943, %r577;
	mul.wide.s32 	%rd48, %r1309, 4;
	add.s64 	%rd49, %rd5, %rd48;
	ld.global.f32 	%f273, [%rd49];
	add.s32 	%r1310, %r1943, %r578;
	mul.wide.s32 	%rd50, %r1310, 4;
	add.s64 	%rd51, %rd4, %rd50;
	ld.global.f32 	%f274, [%rd51];
	sub.f32 	%f275, %f273, %f274;
	fma.rn.f32 	%f276, %f275, %f275, %f968;
	add.s64 	%rd52, %rd3, %rd48;
	ld.global.f32 	%f277, [%rd52];
	add.s64 	%rd53, %rd2, %rd50;
	ld.global.f32 	%f278, [%rd53];
	sub.f32 	%f279, %f277, %f278;
	fma.rn.f32 	%f280, %f279, %f279, %f969;
	ld.global.f32 	%f281, [%rd49+4];
	ld.global.f32 	%f282, [%rd51+4];
	sub.f32 	%f283, %f281, %f282;
	fma.rn.f32 	%f284, %f283, %f283, %f276;
	ld.global.f32 	%f285, [%rd52+4];
	ld.global.f32 	%f286, [%rd53+4];
	sub.f32 	%f287, %f285, %f286;
	fma.rn.f32 	%f288, %f287, %f287, %f280;
	ld.global.f32 	%f289, [%rd49+8];
	ld.global.f32 	%f290, [%rd51+8];
	sub.f32 	%f291, %f289, %f290;
	fma.rn.f32 	%f292, %f291, %f291, %f284;
	ld.global.f32 	%f293, [%rd52+8];
	ld.global.f32 	%f294, [%rd53+8];
	sub.f32 	%f295, %f293, %f294;
	fma.rn.f32 	%f296, %f295, %f295, %f288;
	ld.global.f32 	%f297, [%rd49+12];
	ld.global.f32 	%f298, [%rd51+12];
	sub.f32 	%f299, %f297, %f298;
	fma.rn.f32 	%f968, %f299, %f299, %f292;
	ld.global.f32 	%f300, [%rd52+12];
	ld.global.f32 	%f301, [%rd53+12];
	sub.f32 	%f302, %f300, %f301;
	fma.rn.f32 	%f969, %f302, %f302, %f296;
	add.s32 	%r1943, %r1943, 4;
$L__BB0_129:
	setp.eq.s32 	%p191, %r562, 0;
	@%p191 bra 	$L__BB0_134;
	setp.eq.s32 	%p192, %r562, 1;
	@%p192 bra 	$L__BB0_132;
	add.s32 	%r1311, %r1943, %r577;
	mul.wide.s32 	%rd54, %r1311, 4;
	add.s64 	%rd55, %rd5, %rd54;
	ld.global.f32 	%f304, [%rd55];
	add.s32 	%r1312, %r1943, %r578;
	mul.wide.s32 	%rd56, %r1312, 4;
	add.s64 	%rd57, %rd4, %rd56;
	ld.global.f32 	%f305, [%rd57];
	sub.f32 	%f306, %f304, %f305;
	fma.rn.f32 	%f307, %f306, %f306, %f968;
	add.s64 	%rd58, %rd3, %rd54;
	ld.global.f32 	%f308, [%rd58];
	add.s64 	%rd59, %rd2, %rd56;
	ld.global.f32 	%f309, [%rd59];
	sub.f32 	%f310, %f308, %f309;
	fma.rn.f32 	%f311, %f310, %f310, %f969;
	ld.global.f32 	%f312, [%rd55+4];
	ld.global.f32 	%f313, [%rd57+4];
	sub.f32 	%f314, %f312, %f313;
	fma.rn.f32 	%f968, %f314, %f314, %f307;
	ld.global.f32 	%f315, [%rd58+4];
	ld.global.f32 	%f316, [%rd59+4];
	sub.f32 	%f317, %f315, %f316;
	fma.rn.f32 	%f969, %f317, %f317, %f311;
	add.s32 	%r1943, %r1943, 2;
$L__BB0_132:
	setp.eq.s32 	%p193, %r564, 0;
	@%p193 bra 	$L__BB0_134;
	add.s32 	%r1313, %r1943, %r577;
	mul.wide.s32 	%rd60, %r1313, 4;
	add.s64 	%rd61, %rd5, %rd60;
	ld.global.f32 	%f318, [%rd61];
	add.s32 	%r1314, %r1943, %r578;
	mul.wide.s32 	%rd62, %r1314, 4;
	add.s64 	%rd63, %rd4, %rd62;
	ld.global.f32 	%f319, [%rd63];
	sub.f32 	%f320, %f318, %f319;
	fma.rn.f32 	%f968, %f320, %f320, %f968;
	add.s64 	%rd64, %rd3, %rd60;
	ld.global.f32 	%f321, [%rd64];
	add.s64 	%rd65, %rd2, %rd62;
	ld.global.f32 	%f322, [%rd65];
	sub.f32 	%f323, %f321, %f322;
	fma.rn.f32 	%f969, %f323, %f323, %f969;
$L__BB0_134:
	add.s32 	%r1952, %r1952, 1;
	bra.uni 	$L__BB0_121;
$L__BB0_135:
	sub.s32 	%r586, %r558, %r557;
	add.s32 	%r1267, %r586, 1;
	and.b32  	%r587, %r1267, 3;
	add.s32 	%r588, %r557, 1;
	add.s32 	%r589, %r557, 2;
	add.s32 	%r590, %r557, 3;
	mov.b32 	%r1952, 0;
	mov.u32 	%r1945, %r557;
$L__BB0_136:
	setp.eq.s32 	%p93, %r587, 0;
	add.s32 	%r1269, %r1945, %r1;
	add.s32 	%r1270, %r1945, %r556;
	setp.gt.s32 	%p94, %r1269, -1;
	setp.lt.s32 	%p95, %r1269, %r891;
	and.pred  	%p3, %p94, %p95;
	setp.gt.s32 	%p96, %r1270, -1;
	setp.lt.s32 	%p97, %r1270, %r891;
	and.pred  	%p4, %p96, %p97;
	mov.u32 	%r1947, %r557;
	@%p93 bra 	$L__BB0_140;
	setp.eq.s32 	%p98, %r587, 1;
	add.s32 	%r1271, %r557, %r905;
	setp.gt.s32 	%p99, %r1271, -1;
	setp.lt.s32 	%p100, %r1271, %r898;
	and.pred  	%p101, %p99, %p100;
	and.pred  	%p102, %p101, %p3;
	add.s32 	%r1272, %r557, %r555;
	setp.gt.s32 	%p103, %r1272, -1;
	setp.lt.s32 	%p104, %r1272, %r898;
	and.pred  	%p105, %p103, %p104;
	and.pred  	%p107, %p102, %p105;
	and.pred  	%p108, %p107, %p4;
	selp.u32 	%r1273, 1, 0, %p108;
	add.s32 	%r1952, %r1952, %r1273;
	mov.u32 	%r1947, %r588;
	@%p98 bra 	$L__BB0_140;
	setp.eq.s32 	%p109, %r587, 2;
	add.s32 	%r1275, %r1271, 1;
	setp.gt.s32 	%p110, %r1275, -1;
	setp.lt.s32 	%p111, %r1275, %r898;
	and.pred  	%p112, %p110, %p111;
	and.pred  	%p113, %p112, %p3;
	add.s32 	%r1277, %r1272, 1;
	setp.gt.s32 	%p114, %r1277, -1;
	setp.lt.s32 	%p115, %r1277, %r898;
	and.pred  	%p116, %p114, %p115;
	and.pred  	%p118, %p113, %p116;
	and.pred  	%p119, %p118, %p4;
	selp.u32 	%r1278, 1, 0, %p119;
	add.s32 	%r1952, %r1952, %r1278;
	mov.u32 	%r1947, %r589;
	@%p109 bra 	$L__BB0_140;
	add.s32 	%r1280, %r1271, 2;
	setp.gt.s32 	%p120, %r1280, -1;
	setp.lt.s32 	%p121, %r1280, %r898;
	and.pred  	%p122, %p120, %p121;
	and.pred  	%p123, %p122, %p3;
	add.s32 	%r1282, %r1272, 2;
	setp.gt.s32 	%p124, %r1282, -1;
	setp.lt.s32 	%p125, %r1282, %r898;
	and.pred  	%p126, %p124, %p125;
	and.pred  	%p128, %p123, %p126;
	and.pred  	%p129, %p128, %p4;
	selp.u32 	%r1283, 1, 0, %p129;
	add.s32 	%r1952, %r1952, %r1283;
	mov.u32 	%r1947, %r590;
$L__BB0_140:
	setp.lt.u32 	%p130, %r586, 3;
	@%p130 bra 	$L__BB0_142;
$L__BB0_141:
	add.s32 	%r1284, %r1947, %r905;
	add.s32 	%r1285, %r1947, %r555;
	setp.gt.s32 	%p131, %r1284, -1;
	setp.lt.s32 	%p132, %r1284, %r898;
	and.pred  	%p133, %p131, %p132;
	and.pred  	%p134, %p133, %p3;
	setp.gt.s32 	%p135, %r1285, -1;
	setp.lt.s32 	%p136, %r1285, %r898;
	and.pred  	%p137, %p135, %p136;
	and.pred  	%p139, %p134, %p137;
	and.pred  	%p140, %p139, %p4;
	selp.u32 	%r1286, 1, 0, %p140;
	add.s32 	%r1287, %r1952, %r1286;
	add.s32 	%r1288, %r1284, 1;
	add.s32 	%r1289, %r1285, 1;
	setp.gt.s32 	%p141, %r1288, -1;
	setp.lt.s32 	%p142, %r1288, %r898;
	and.pred  	%p143, %p141, %p142;
	and.pred  	%p144, %p143, %p3;
	setp.gt.s32 	%p145, %r1289, -1;
	setp.lt.s32 	%p146, %r1289, %r898;
	and.pred  	%p147, %p145, %p146;
	and.pred  	%p149, %p144, %p147;
	and.pred  	%p150, %p149, %p4;
	selp.u32 	%r1290, 1, 0, %p150;
	add.s32 	%r1291, %r1287, %r1290;
	add.s32 	%r1292, %r1284, 2;
	add.s32 	%r1293, %r1285, 2;
	setp.gt.s32 	%p151, %r1292, -1;
	setp.lt.s32 	%p152, %r1292, %r898;
	and.pred  	%p153, %p151, %p152;
	and.pred  	%p154, %p153, %p3;
	setp.gt.s32 	%p155, %r1293, -1;
	setp.lt.s32 	%p156, %r1293, %r898;
	and.pred  	%p157, %p155, %p156;
	and.pred  	%p159, %p154, %p157;
	and.pred  	%p160, %p159, %p4;
	selp.u32 	%r1294, 1, 0, %p160;
	add.s32 	%r1295, %r1291, %r1294;
	add.s32 	%r1296, %r1947, 3;
	add.s32 	%r1297, %r1284, 3;
	add.s32 	%r1298, %r1285, 3;
	setp.gt.s32 	%p161, %r1297, -1;
	setp.lt.s32 	%p162, %r1297, %r898;
	and.pred  	%p163, %p161, %p162;
	and.pred  	%p164, %p163, %p3;
	setp.gt.s32 	%p165, %r1298, -1;
	setp.lt.s32 	%p166, %r1298, %r898;
	and.pred  	%p167, %p165, %p166;
	and.pred  	%p169, %p164, %p167;
	and.pred  	%p170, %p169, %p4;
	selp.u32 	%r1299, 1, 0, %p170;
	add.s32 	%r1952, %r1295, %r1299;
	add.s32 	%r1947, %r1947, 4;
	setp.ne.s32 	%p171, %r1296, %r558;
	@%p171 bra 	$L__BB0_141;
$L__BB0_142:
	add.s32 	%r604, %r1945, 1;
	setp.ne.s32 	%p172, %r1945, %r558;
	mov.u32 	%r1945, %r604;
	mov.f32 	%f969, %f968;
	@%p172 bra 	$L__BB0_136;
$L__BB0_143:
	setp.ne.s32 	%p196, %r1952, 0;
	@%p196 bra 	$L__BB0_145;
	mov.u64 	%rd66, $str;
	cvta.global.u64 	%rd67, %rd66;
	{ // callseq 0, 0
	.param .b64 param0;
	st.param.b64 	[param0], %rd67;
	.param .b64 param1;
	st.param.b64 	[param1], 0;
	.param .b32 retval0;
	call.uni (retval0), 
	vprintf, 
	(
	param0, 
	param1
	);
	ld.param.b32 	%r1315, [retval0];
	} // callseq 0
$L__BB0_145:
	ld.param.u32 	%r1640, [patch_match_param_11];
	add.f32 	%f324, %f968, %f969;
	cvt.rn.f32.s32 	%f325, %r1952;
	div.rn.f32 	%f326, %f324, %f325;
	mul.wide.s32 	%rd68, %r554, 4;
	add.s64 	%rd16, %rd1, %rd68;
	st.global.f32 	[%rd16], %f326;
	setp.lt.s32 	%p197, %r1640, 1;
	@%p197 bra 	$L__BB0_312;
	max.s32 	%r1318, %r898, %r891;
	min.s32 	%r606, %r897, %r1318;
	add.s32 	%r607, %r558, 1;
	sub.s32 	%r1319, %r607, %r557;
	sub.s32 	%r608, %r558, %r557;
	add.s32 	%r609, %r893, -1;
	and.b32  	%r610, %r893, 7;
	add.s32 	%r611, %r610, -1;
	and.b32  	%r612, %r893, 3;
	add.s32 	%r613, %r612, -1;
	and.b32  	%r614, %r1319, 3;
	add.s32 	%r615, %r557, 1;
	and.b32  	%r616, %r893, 2147483640;
	and.b32  	%r617, %r893, 1;
	mov.b32 	%r1960, 0;
	mov.u64 	%rd132, $str;
$L__BB0_147:
	ld.param.u32 	%r1642, [patch_match_param_12];
	setp.lt.s32 	%p198, %r1642, 1;
	@%p198 bra 	$L__BB0_311;
	ld.param.u32 	%r1967, [patch_match_param_12];
	ld.param.u64 	%rd230, [patch_match_param_4];
	ld.global.f32 	%f1022, [%rd16];
	cvta.to.global.u64 	%rd69, %rd230;
	mad.lo.s32 	%r1320, %r898, %r1, %r905;
	shl.b32 	%r1321, %r1320, 1;
	mul.wide.s32 	%rd70, %r1321, 4;
	add.s64 	%rd71, %rd69, %rd70;
	ld.global.u32 	%r2011, [%rd71+4];
	ld.global.u32 	%r2010, [%rd71];
$L__BB0_149:
	setp.lt.s32 	%p199, %r1, %r1967;
	@%p199 bra 	$L__BB0_182;
	ld.param.u64 	%rd231, [patch_match_param_4];
	sub.s32 	%r1322, %r1, %r1967;
	mad.lo.s32 	%r1323, %r1322, %r898, %r905;
	shl.b32 	%r1324, %r1323, 1;
	cvta.to.global.u64 	%rd72, %rd231;
	mul.wide.s32 	%rd73, %r1324, 4;
	add.s64 	%rd17, %rd72, %rd73;
	ld.global.u32 	%r1325, [%rd17+4];
	add.s32 	%r636, %r1325, %r1967;
	setp.ge.s32 	%p200, %r636, %r891;
	mov.f32 	%f993, 0f00000000;
	mov.f32 	%f994, 0f00000000;
	@%p200 bra 	$L__BB0_182;
	setp.lt.s32 	%p201, %r558, %r557;
	ld.global.u32 	%r637, [%rd17];
	mov.b32 	%r1988, 0;
	@%p201 bra 	$L__BB0_179;
	mov.b32 	%r1988, 0;
	setp.lt.s32 	%p202, %r893, 1;
	@%p202 bra 	$L__BB0_170;
	mov.f32 	%f994, 0f00000000;
	mov.u32 	%r1970, %r557;
	mov.f32 	%f993, %f994;
$L__BB0_154:
	add.s32 	%r1363, %r1970, %r1;
	add.s32 	%r1364, %r1970, %r636;
	setp.gt.s32 	%p292, %r1363, -1;
	setp.lt.s32 	%p293, %r1363, %r891;
	and.pred  	%p5, %p292, %p293;
	setp.gt.s32 	%p294, %r1364, -1;
	setp.lt.s32 	%p295, %r1364, %r891;
	and.pred  	%p6, %p294, %p295;
	mul.lo.s32 	%r640, %r1363, %r898;
	mul.lo.s32 	%r641, %r1364, %r898;
	mov.u32 	%r1972, %r557;
$L__BB0_155:
	add.s32 	%r644, %r1972, %r905;
	add.s32 	%r645, %r1972, %r637;
	setp.gt.s32 	%p296, %r644, -1;
	setp.lt.s32 	%p297, %r644, %r898;
	and.pred  	%p298, %p296, %p297;
	and.pred  	%p299, %p298, %p5;
	setp.gt.s32 	%p300, %r645, -1;
	setp.lt.s32 	%p301, %r645, %r898;
	and.pred  	%p302, %p300, %p301;
	and.pred  	%p304, %p299, %p302;
	and.pred  	%p305, %p304, %p6;
	@%p305 bra 	$L__BB0_158;
$L__BB0_156:
	add.s32 	%r649, %r1972, 1;
	setp.eq.s32 	%p313, %r1972, %r558;
	mov.u32 	%r1972, %r649;
	@%p313 bra 	$L__BB0_157;
	bra.uni 	$L__BB0_155;
$L__BB0_157:
	add.s32 	%r658, %r1970, 1;
	setp.eq.s32 	%p314, %r1970, %r558;
	mov.u32 	%r1970, %r658;
	@%p314 bra 	$L__BB0_179;
	bra.uni 	$L__BB0_154;
$L__BB0_158:
	setp.lt.u32 	%p306, %r609, 7;
	add.s32 	%r1366, %r644, %r640;
	mul.lo.s32 	%r650, %r1366, %r893;
	add.s32 	%r1367, %r645, %r641;
	mul.lo.s32 	%r651, %r1367, %r893;
	mov.b32 	%r1977, 0;
	@%p306 bra 	$L__BB0_161;
	mov.b32 	%r1974, 0;
$L__BB0_160:
	.pragma "nounroll";
	add.s32 	%r1369, %r1974, %r650;
	mul.wide.s32 	%rd74, %r1369, 4;
	add.s64 	%rd75, %rd5, %rd74;
	ld.global.f32 	%f331, [%rd75];
	add.s32 	%r1370, %r1974, %r651;
	mul.wide.s32 	%rd76, %r1370, 4;
	add.s64 	%rd77, %rd4, %rd76;
	ld.global.f32 	%f332, [%rd77];
	sub.f32 	%f333, %f331, %f332;
	fma.rn.f32 	%f334, %f333, %f333, %f993;
	add.s64 	%rd78, %rd3, %rd74;
	ld.global.f32 	%f335, [%rd78];
	add.s64 	%rd79, %rd2, %rd76;
	ld.global.f32 	%f336, [%rd79];
	sub.f32 	%f337, %f335, %f336;
	fma.rn.f32 	%f338, %f337, %f337, %f994;
	ld.global.f32 	%f339, [%rd75+4];
	ld.global.f32 	%f340, [%rd77+4];
	sub.f32 	%f341, %f339, %f340;
	fma.rn.f32 	%f342, %f341, %f341, %f334;
	ld.global.f32 	%f343, [%rd78+4];
	ld.global.f32 	%f344, [%rd79+4];
	sub.f32 	%f345, %f343, %f344;
	fma.rn.f32 	%f346, %f345, %f345, %f338;
	ld.global.f32 	%f347, [%rd75+8];
	ld.global.f32 	%f348, [%rd77+8];
	sub.f32 	%f349, %f347, %f348;
	fma.rn.f32 	%f350, %f349, %f349, %f342;
	ld.global.f32 	%f351, [%rd78+8];
	ld.global.f32 	%f352, [%rd79+8];
	sub.f32 	%f353, %f351, %f352;
	fma.rn.f32 	%f354, %f353, %f353, %f346;
	ld.global.f32 	%f355, [%rd75+12];
	ld.global.f32 	%f356, [%rd77+12];
	sub.f32 	%f357, %f355, %f356;
	fma.rn.f32 	%f358, %f357, %f357, %f350;
	ld.global.f32 	%f359, [%rd78+12];
	ld.global.f32 	%f360, [%rd79+12];
	sub.f32 	%f361, %f359, %f360;
	fma.rn.f32 	%f362, %f361, %f361, %f354;
	ld.global.f32 	%f363, [%rd75+16];
	ld.global.f32 	%f364, [%rd77+16];
	sub.f32 	%f365, %f363, %f364;
	fma.rn.f32 	%f366, %f365, %f365, %f358;
	ld.global.f32 	%f367, [%rd78+16];
	ld.global.f32 	%f368, [%rd79+16];
	sub.f32 	%f369, %f367, %f368;
	fma.rn.f32 	%f370, %f369, %f369, %f362;
	ld.global.f32 	%f371, [%rd75+20];
	ld.global.f32 	%f372, [%rd77+20];
	sub.f32 	%f373, %f371, %f372;
	fma.rn.f32 	%f374, %f373, %f373, %f366;
	ld.global.f32 	%f375, [%rd78+20];
	ld.global.f32 	%f376, [%rd79+20];
	sub.f32 	%f377, %f375, %f376;
	fma.rn.f32 	%f378, %f377, %f377, %f370;
	ld.global.f32 	%f379, [%rd75+24];
	ld.global.f32 	%f380, [%rd77+24];
	sub.f32 	%f381, %f379, %f380;
	fma.rn.f32 	%f382, %f381, %f381, %f374;
	ld.global.f32 	%f383, [%rd78+24];
	ld.global.f32 	%f384, [%rd79+24];
	sub.f32 	%f385, %f383, %f384;
	fma.rn.f32 	%f386, %f385, %f385, %f378;
	ld.global.f32 	%f387, [%rd75+28];
	ld.global.f32 	%f388, [%rd77+28];
	sub.f32 	%f389, %f387, %f388;
	fma.rn.f32 	%f993, %f389, %f389, %f382;
	ld.global.f32 	%f390, [%rd78+28];
	ld.global.f32 	%f391, [%rd79+28];
	sub.f32 	%f392, %f390, %f391;
	fma.rn.f32 	%f994, %f392, %f392, %f386;
	add.s32 	%r1974, %r1974, 8;
	setp.eq.s32 	%p307, %r1974, %r616;
	mov.u32 	%r1977, %r616;
	@%p307 bra 	$L__BB0_161;
	bra.uni 	$L__BB0_160;
$L__BB0_161:
	setp.eq.s32 	%p308, %r610, 0;
	@%p308 bra 	$L__BB0_169;
	setp.lt.u32 	%p309, %r611, 3;
	@%p309 bra 	$L__BB0_164;
	add.s32 	%r1371, %r1977, %r650;
	mul.wide.s32 	%rd80, %r1371, 4;
	add.s64 	%rd81, %rd5, %rd80;
	ld.global.f32 	%f394, [%rd81];
	add.s32 	%r1372, %r1977, %r651;
	mul.wide.s32 	%rd82, %r1372, 4;
	add.s64 	%rd83, %rd4, %rd82;
	ld.global.f32 	%f395, [%rd83];
	sub.f32 	%f396, %f394, %f395;
	fma.rn.f32 	%f397, %f396, %f396, %f993;
	add.s64 	%rd84, %rd3, %rd80;
	ld.global.f32 	%f398, [%rd84];
	add.s64 	%rd85, %rd2, %rd82;
	ld.global.f32 	%f399, [%rd85];
	sub.f32 	%f400, %f398, %f399;
	fma.rn.f32 	%f401, %f400, %f400, %f994;
	ld.global.f32 	%f402, [%rd81+4];
	ld.global.f32 	%f403, [%rd83+4];
	sub.f32 	%f404, %f402, %f403;
	fma.rn.f32 	%f405, %f404, %f404, %f397;
	ld.global.f32 	%f406, [%rd84+4];
	ld.global.f32 	%f407, [%rd85+4];
	sub.f32 	%f408, %f406, %f407;
	fma.rn.f32 	%f409, %f408, %f408, %f401;
	ld.global.f32 	%f410, [%rd81+8];
	ld.global.f32 	%f411, [%rd83+8];
	sub.f32 	%f412, %f410, %f411;
	fma.rn.f32 	%f413, %f412, %f412, %f405;
	ld.global.f32 	%f414, [%rd84+8];
	ld.global.f32 	%f415, [%rd85+8];
	sub.f32 	%f416, %f414, %f415;
	fma.rn.f32 	%f417, %f416, %f416, %f409;
	ld.global.f32 	%f418, [%rd81+12];
	ld.global.f32 	%f419, [%rd83+12];
	sub.f32 	%f420, %f418, %f419;
	fma.rn.f32 	%f993, %f420, %f420, %f413;
	ld.global.f32 	%f421, [%rd84+12];
	ld.global.f32 	%f422, [%rd85+12];
	sub.f32 	%f423, %f421, %f422;
	fma.rn.f32 	%f994, %f423, %f423, %f417;
	add.s32 	%r1977, %r1977, 4;
$L__BB0_164:
	setp.eq.s32 	%p310, %r612, 0;
	@%p310 bra 	$L__BB0_169;
	setp.eq.s32 	%p311, %r613, 0;
	@%p311 bra 	$L__BB0_167;
	add.s32 	%r1373, %r1977, %r650;
	mul.wide.s32 	%rd86, %r1373, 4;
	add.s64 	%rd87, %rd5, %rd86;
	ld.global.f32 	%f425, [%rd87];
	add.s32 	%r1374, %r1977, %r651;
	mul.wide.s32 	%rd88, %r1374, 4;
	add.s64 	%rd89, %rd4, %rd88;
	ld.global.f32 	%f426, [%rd89];
	sub.f32 	%f427, %f425, %f426;
	fma.rn.f32 	%f428, %f427, %f427, %f993;
	add.s64 	%rd90, %rd3, %rd86;
	ld.global.f32 	%f429, [%rd90];
	add.s64 	%rd91, %rd2, %rd88;
	ld.global.f32 	%f430, [%rd91];
	sub.f32 	%f431, %f429, %f430;
	fma.rn.f32 	%f432, %f431, %f431, %f994;
	ld.global.f32 	%f433, [%rd87+4];
	ld.global.f32 	%f434, [%rd89+4];
	sub.f32 	%f435, %f433, %f434;
	fma.rn.f32 	%f993, %f435, %f435, %f428;
	ld.global.f32 	%f436, [%rd90+4];
	ld.global.f32 	%f437, [%rd91+4];
	sub.f32 	%f438, %f436, %f437;
	fma.rn.f32 	%f994, %f438, %f438, %f432;
	add.s32 	%r1977, %r1977, 2;
$L__BB0_167:
	setp.eq.s32 	%p312, %r617, 0;
	@%p312 bra 	$L__BB0_169;
	add.s32 	%r1375, %r1977, %r650;
	mul.wide.s32 	%rd92, %r1375, 4;
	add.s64 	%rd93, %rd5, %rd92;
	ld.global.f32 	%f439, [%rd93];
	add.s32 	%r1376, %r1977, %r651;
	mul.wide.s32 	%rd94, %r1376, 4;
	add.s64 	%rd95, %rd4, %rd94;
	ld.global.f32 	%f440, [%rd95];
	sub.f32 	%f441, %f439, %f440;
	fma.rn.f32 	%f993, %f441, %f441, %f993;
	add.s64 	%rd96, %rd3, %rd92;
	ld.global.f32 	%f442, [%rd96];
	add.s64 	%rd97, %rd2, %rd94;
	ld.global.f32 	%f443, [%rd97];
	sub.f32 	%f444, %f442, %f443;
	fma.rn.f32 	%f994, %f444, %f444, %f994;
$L__BB0_169:
	add.s32 	%r1988, %r1988, 1;
	bra.uni 	$L__BB0_156;
$L__BB0_170:
	mov.u32 	%r1979, %r557;
$L__BB0_171:
	setp.eq.s32 	%p203, %r614, 0;
	add.s32 	%r1329, %r1979, %r636;
	setp.gt.s32 	%p204, %r1329, -1;
	setp.lt.s32 	%p205, %r1329, %r891;
	and.pred  	%p7, %p204, %p205;
	mov.u32 	%r1981, %r557;
	@%p203 bra 	$L__BB0_175;
	setp.eq.s32 	%p206, %r614, 1;
	add.s32 	%r1330, %r1979, %r1;
	setp.gt.s32 	%p207, %r1330, -1;
	setp.lt.s32 	%p208, %r1330, %r891;
	and.pred  	%p209, %p207, %p208;
	add.s32 	%r1331, %r557, %r905;
	setp.gt.s32 	%p211, %r1331, -1;
	setp.lt.s32 	%p212, %r1331, %r898;
	and.pred  	%p213, %p211, %p212;
	and.pred  	%p214, %p213, %p209;
	add.s32 	%r1332, %r557, %r637;
	setp.gt.s32 	%p215, %r1332, -1;
	setp.lt.s32 	%p216, %r1332, %r898;
	and.pred  	%p217, %p215, %p216;
	and.pred  	%p219, %p214, %p217;
	and.pred  	%p220, %p219, %p7;
	selp.u32 	%r1333, 1, 0, %p220;
	add.s32 	%r1988, %r1988, %r1333;
	mov.u32 	%r1981, %r615;
	@%p206 bra 	$L__BB0_175;
	add.s32 	%r1981, %r557, 2;
	setp.eq.s32 	%p221, %r614, 2;
	setp.gt.s32 	%p222, %r1330, -1;
	setp.lt.s32 	%p223, %r1330, %r891;
	and.pred  	%p8, %p222, %p223;
	add.s32 	%r1336, %r1331, 1;
	setp.gt.s32 	%p225, %r1336, -1;
	setp.lt.s32 	%p226, %r1336, %r898;
	and.pred  	%p227, %p225, %p226;
	and.pred  	%p228, %p227, %p8;
	add.s32 	%r1338, %r1332, 1;
	setp.gt.s32 	%p229, %r1338, -1;
	setp.lt.s32 	%p230, %r1338, %r898;
	and.pred  	%p231, %p229, %p230;
	and.pred  	%p233, %p228, %p231;
	and.pred  	%p234, %p233, %p7;
	selp.u32 	%r1339, 1, 0, %p234;
	add.s32 	%r1988, %r1988, %r1339;
	@%p221 bra 	$L__BB0_175;
	add.s32 	%r1981, %r557, 3;
	add.s32 	%r1341, %r1331, 2;
	setp.gt.s32 	%p235, %r1341, -1;
	setp.lt.s32 	%p236, %r1341, %r898;
	and.pred  	%p237, %p235, %p236;
	and.pred  	%p238, %p237, %p8;
	add.s32 	%r1343, %r1332, 2;
	setp.gt.s32 	%p239, %r1343, -1;
	setp.lt.s32 	%p240, %r1343, %r898;
	and.pred  	%p241, %p239, %p240;
	and.pred  	%p243, %p238, %p241;
	and.pred  	%p244, %p243, %p7;
	selp.u32 	%r1344, 1, 0, %p244;
	add.s32 	%r1988, %r1988, %r1344;
$L__BB0_175:
	setp.lt.u32 	%p245, %r608, 3;
	@%p245 bra 	$L__BB0_178;
	sub.s32 	%r1986, %r1981, %r558;
	add.s32 	%r1345, %r637, %r1981;
	add.s32 	%r1985, %r1345, 3;
	add.s32 	%r1346, %r905, %r1981;
	add.s32 	%r1984, %r1346, 3;
$L__BB0_177:
	add.s32 	%r1347, %r1984, -2;
	add.s32 	%r1348, %r1984, -3;
	add.s32 	%r1349, %r1985, -2;
	add.s32 	%r1350, %r1985, -3;
	setp.gt.s32 	%p246, %r1348, -1;
	setp.lt.s32 	%p247, %r1348, %r898;
	and.pred  	%p248, %p246, %p247;
	add.s32 	%r1351, %r1979, %r1;
	setp.gt.s32 	%p249, %r1351, -1;
	setp.lt.s32 	%p250, %r1351, %r891;
	and.pred  	%p251, %p249, %p250;
	and.pred  	%p253, %p248, %p251;
	setp.gt.s32 	%p254, %r1350, -1;
	setp.lt.s32 	%p255, %r1350, %r898;
	and.pred  	%p256, %p254, %p255;
	and.pred  	%p257, %p253, %p256;
	setp.gt.s32 	%p258, %r1329, -1;
	setp.lt.s32 	%p259, %r1329, %r891;
	and.pred  	%p260, %p258, %p259;
	and.pred  	%p262, %p257, %p260;
	selp.u32 	%r1353, 1, 0, %p262;
	add.s32 	%r1354, %r1988, %r1353;
	setp.gt.s32 	%p263, %r1347, -1;
	setp.lt.s32 	%p264, %r1347, %r898;
	and.pred  	%p265, %p263, %p264;
	and.pred  	%p266, %p265, %p251;
	setp.gt.s32 	%p267, %r1349, -1;
	setp.lt.s32 	%p268, %r1349, %r898;
	and.pred  	%p269, %p267, %p268;
	and.pred  	%p270, %p266, %p269;
	and.pred  	%p271, %p270, %p260;
	selp.u32 	%r1355, 1, 0, %p271;
	add.s32 	%r1356, %r1354, %r1355;
	add.s32 	%r1357, %r1984, -1;
	add.s32 	%r1358, %r1985, -1;
	setp.gt.s32 	%p272, %r1357, -1;
	setp.lt.s32 	%p273, %r1357, %r898;
	and.pred  	%p274, %p272, %p273;
	and.pred  	%p275, %p274, %p251;
	setp.gt.s32 	%p276, %r1358, -1;
	setp.lt.s32 	%p277, %r1358, %r898;
	and.pred  	%p278, %p276, %p277;
	and.pred  	%p279, %p275, %p278;
	and.pred  	%p280, %p279, %p260;
	selp.u32 	%r1359, 1, 0, %p280;
	add.s32 	%r1360, %r1356, %r1359;
	setp.gt.s32 	%p281, %r1984, -1;
	setp.lt.s32 	%p282, %r1984, %r898;
	and.pred  	%p283, %p281, %p282;
	and.pred  	%p284, %p283, %p251;
	setp.gt.s32 	%p285, %r1985, -1;
	setp.lt.s32 	%p286, %r1985, %r898;
	and.pred  	%p287, %p285, %p286;
	and.pred  	%p288, %p284, %p287;
	and.pred  	%p289, %p288, %p260;
	selp.u32 	%r1361, 1, 0, %p289;
	add.s32 	%r1988, %r1360, %r1361;
	add.s32 	%r1986, %r1986, 4;
	add.s32 	%r1985, %r1985, 4;
	add.s32 	%r1984, %r1984, 4;
	setp.ne.s32 	%p290, %r1986, 1;
	@%p290 bra 	$L__BB0_177;
$L__BB0_178:
	add.s32 	%r681, %r1979, 1;
	setp.ne.s32 	%p291, %r1979, %r558;
	mov.u32 	%r1979, %r681;
	@%p291 bra 	$L__BB0_171;
$L__BB0_179:
	setp.ne.s32 	%p315, %r1988, 0;
	@%p315 bra 	$L__BB0_181;
	mov.u64 	%rd98, $str;
	cvta.global.u64 	%rd99, %rd98;
	{ // callseq 1, 0
	.param .b64 param0;
	st.param.b64 	[param0], %rd99;
	.param .b64 param1;
	st.param.b64 	[param1], 0;
	.param .b32 retval0;
	call.uni (retval0), 
	vprintf, 
	(
	param0, 
	param1
	);
	ld.param.b32 	%r1377, [retval0];
	} // callseq 1
$L__BB0_181:
	ld.param.u64 	%rd240, [patch_match_param_6];
	ld.param.u64 	%rd232, [patch_match_param_4];
	add.f32 	%f445, %f993, %f994;
	cvt.rn.f32.s32 	%f446, %r1988;
	div.rn.f32 	%f447, %f445, %f446;
	setp.lt.f32 	%p316, %f447, %f1022;
	selp.b32 	%r2010, %r637, %r2010, %p316;
	selp.b32 	%r2011, %r636, %r2011, %p316;
	selp.f32 	%f1022, %f447, %f1022, %p316;
	mad.lo.s32 	%r1379, %r898, %r1, %r905;
	shl.b32 	%r1380, %r1379, 1;
	cvta.to.global.u64 	%rd100, %rd232;
	mul.wide.u32 	%rd101, %r1380, 4;
	add.s64 	%rd102, %rd100, %rd101;
	st.global.u32 	[%rd102], %r2010;
	st.global.u32 	[%rd102+4], %r2011;
	cvta.to.global.u64 	%rd103, %rd240;
	mul.wide.u32 	%rd104, %r1379, 4;
	add.s64 	%rd105, %rd103, %rd104;
	st.global.f32 	[%rd105], %f1022;
$L__BB0_182:
	add.s32 	%r687, %r1967, %r1;
	setp.ge.s32 	%p317, %r687, %r891;
	@%p317 bra 	$L__BB0_214;
	ld.param.u64 	%rd233, [patch_match_param_4];
	mad.lo.s32 	%r1381, %r687, %r898, %r905;
	shl.b32 	%r1382, %r1381, 1;
	cvta.to.global.u64 	%rd106, %rd233;
	mul.wide.s32 	%rd107, %r1382, 4;
	add.s64 	%rd18, %rd106, %rd107;
	ld.global.u32 	%r1383, [%rd18+4];
	sub.s32 	%r688, %r1383, %r1967;
	setp.lt.s32 	%p318, %r688, 0;
	mov.f32 	%f1018, 0f00000000;
	mov.f32 	%f1019, 0f00000000;
	@%p318 bra 	$L__BB0_214;
	setp.lt.s32 	%p319, %r558, %r557;
	ld.global.u32 	%r689, [%rd18];
	mov.b32 	%r2008, 0;
	@%p319 bra 	$L__BB0_211;
	mov.b32 	%r2008, 0;
	setp.lt.s32 	%p320, %r893, 1;
	@%p320 bra 	$L__BB0_203;
	mov.f32 	%f1019, 0f00000000;
	mov.u32 	%r1992, %r557;
	mov.f32 	%f1018, %f1019;
$L__BB0_187:
	add.s32 	%r1421, %r1992, %r1;
	add.s32 	%r1422, %r1992, %r688;
	setp.gt.s32 	%p414, %r1421, -1;
	setp.lt.s32 	%p415, %r1421, %r891;
	and.pred  	%p9, %p414, %p415;
	setp.gt.s32 	%p416, %r1422, -1;
	setp.lt.s32 	%p417, %r1422, %r891;
	and.pred  	%p10, %p416, %p417;
	mul.lo.s32 	%r692, %r1421, %r898;
	mul.lo.s32 	%r693, %r1422, %r898;
	mov.u32 	%r1994, %r557;
$L__BB0_188:
	add.s32 	%r696, %r1994, %r905;
	add.s32 	%r697, %r1994, %r689;
	setp.gt.s32 	%p418, %r696, -1;
	setp.lt.s32 	%p419, %r696, %r898;
	and.pred  	%p420, %p418, %p419;
	and.pred  	%p421, %p420, %p9;
	setp.gt.s32 	%p422, %r697, -1;
	setp.lt.s32 	%p423, %r697, %r898;
	and.pred  	%p424, %p422, %p423;
	and.pred  	%p426, %p421, %p424;
	and.pred  	%p427, %p426, %p10;
	@%p427 bra 	$L__BB0_191;
$L__BB0_189:
	add.s32 	%r701, %r1994, 1;
	setp.eq.s32 	%p435, %r1994, %r558;
	mov.u32 	%r1994, %r701;
	@%p435 bra 	$L__BB0_190;
	bra.uni 	$L__BB0_188;
$L__BB0_190:
	add.s32 	%r710, %r1992, 1;
	setp.eq.s32 	%p436, %r1992, %r558;
	mov.u32 	%r1992, %r710;
	@%p436 bra 	$L__BB0_211;
	bra.uni 	$L__BB0_187;
$L__BB0_191:
	setp.lt.u32 	%p428, %r609, 7;
	add.s32 	%r1424, %r696, %r692;
	mul.lo.s32 	%r702, %r1424, %r893;
	add.s32 	%r1425, %r697, %r693;
	mul.lo.s32 	%r703, %r1425, %r893;
	mov.b32 	%r1999, 0;
	@%p428 bra 	$L__BB0_194;
	mov.b32 	%r1996, 0;
$L__BB0_193:
	.pragma "nounroll";
	add.s32 	%r1427, %r1996, %r702;
	mul.wide.s32 	%rd108, %r1427, 4;
	add.s64 	%rd109, %rd5, %rd108;
	ld.global.f32 	%f452, [%rd109];
	add.s32 	%r1428, %r1996, %r703;
	mul.wide.s32 	%rd110, %r1428, 4;
	add.s64 	%rd111, %rd4, %rd110;
	ld.global.f32 	%f453, [%rd111];
	sub.f32 	%f454, %f452, %f453;
	fma.rn.f32 	%f455, %f454, %f454, %f1018;
	add.s64 	%rd112, %rd3, %rd108;
	ld.global.f32 	%f456, [%rd112];
	add.s64 	%rd113, %rd2, %rd110;
	ld.global.f32 	%f457, [%rd113];
	sub.f32 	%f458, %f456, %f457;
	fma.rn.f32 	%f459, %f458, %f458, %f1019;
	ld.global.f32 	%f460, [%rd109+4];
	ld.global.f32 	%f461, [%rd111+4];
	sub.f32 	%f462, %f460, %f461;
	fma.rn.f32 	%f463, %f462, %f462, %f455;
	ld.global.f32 	%f464, [%rd112+4];
	ld.global.f32 	%f465, [%rd113+4];
	sub.f32 	%f466, %f464, %f465;
	fma.rn.f32 	%f467, %f466, %f466, %f459;
	ld.global.f32 	%f468, [%rd109+8];
	ld.global.f32 	%f469, [%rd111+8];
	sub.f32 	%f470, %f468, %f469;
	fma.rn.f32 	%f471, %f470, %f470, %f463;
	ld.global.f32 	%f472, [%rd112+8];
	ld.global.f32 	%f473, [%rd113+8];
	sub.f32 	%f474, %f472, %f473;
	fma.rn.f32 	%f475, %f474, %f474, %f467;
	ld.global.f32 	%f476, [%rd109+12];
	ld.global.f32 	%f477, [%rd111+12];
	sub.f32 	%f478, %f476, %f477;
	fma.rn.f32 	%f479, %f478, %f478, %f471;
	ld.global.f32 	%f480, [%rd112+12];
	ld.global.f32 	%f481, [%rd113+12];
	sub.f32 	%f482, %f480, %f481;
	fma.rn.f32 	%f483, %f482, %f482, %f475;
	ld.global.f32 	%f484, [%rd109+16];
	ld.global.f32 	%f485, [%rd111+16];
	sub.f32 	%f486, %f484, %f485;
	fma.rn.f32 	%f487, %f486, %f486, %f479;
	ld.global.f32 	%f488, [%rd112+16];
	ld.global.f32 	%f489, [%rd113+16];
	sub.f32 	%f490, %f488, %f489;
	fma.rn.f32 	%f491, %f490, %f490, %f483;
	ld.global.f32 	%f492, [%rd109+20];
	ld.global.f32 	%f493, [%rd111+20];
	sub.f32 	%f494, %f492, %f493;
	fma.rn.f32 	%f495, %f494, %f494, %f487;
	ld.global.f32 	%f496, [%rd112+20];
	ld.global.f32 	%f497, [%rd113+20];
	sub.f32 	%f498, %f496, %f497;
	fma.rn.f32 	%f499, %f498, %f498, %f491;
	ld.global.f32 	%f500, [%rd109+24];
	ld.global.f32 	%f501, [%rd111+24];
	sub.f32 	%f502, %f500, %f501;
	fma.rn.f32 	%f503, %f502, %f502, %f495;
	ld.global.f32 	%f504, [%rd112+24];
	ld.global.f32 	%f505, [%rd113+24];
	sub.f32 	%f506, %f504, %f505;
	fma.rn.f32 	%f507, %f506, %f506, %f499;
	ld.global.f32 	%f508, [%rd109+28];
	ld.global.f32 	%f509, [%rd111+28];
	sub.f32 	%f510, %f508, %f509;
	fma.rn.f32 	%f1018, %f510, %f510, %f503;
	ld.global.f32 	%f511, [%rd112+28];
	ld.global.f32 	%f512, [%rd113+28];
	sub.f32 	%f513, %f511, %f512;
	fma.rn.f32 	%f1019, %f513, %f513, %f507;
	add.s32 	%r1996, %r1996, 8;
	setp.eq.s32 	%p429, %r1996, %r616;
	mov.u32 	%r1999, %r616;
	@%p429 bra 	$L__BB0_194;
	bra.uni 	$L__BB0_193;
$L__BB0_194:
	setp.eq.s32 	%p430, %r610, 0;
	@%p430 bra 	$L__BB0_202;
	setp.lt.u32 	%p431, %r611, 3;
	@%p431 bra 	$L__BB0_197;
	add.s32 	%r1429, %r1999, %r702;
	mul.wide.s32 	%rd114, %r1429, 4;
	add.s64 	%rd115, %rd5, %rd114;
	ld.global.f32 	%f515, [%rd115];
	add.s32 	%r1430, %r1999, %r703;
	mul.wide.s32 	%rd116, %r1430, 4;
	add.s64 	%rd117, %rd4, %rd116;
	ld.global.f32 	%f516, [%rd117];
	sub.f32 	%f517, %f515, %f516;
	fma.rn.f32 	%f518, %f517, %f517, %f1018;
	add.s64 	%rd118, %rd3, %rd114;
	ld.global.f32 	%f519, [%rd118];
	add.s64 	%rd119, %rd2, %rd116;
	ld.global.f32 	%f520, [%rd119];
	sub.f32 	%f521, %f519, %f520;
	fma.rn.f32 	%f522, %f521, %f521, %f1019;
	ld.global.f32 	%f523, [%rd115+4];
	ld.global.f32 	%f524, [%rd117+4];
	sub.f32 	%f525, %f523, %f524;
	fma.rn.f32 	%f526, %f525, %f525, %f518;
	ld.global.f32 	%f527, [%rd118+4];
	ld.global.f32 	%f528, [%rd119+4];
	sub.f32 	%f529, %f527, %f528;
	fma.rn.f32 	%f530, %f529, %f529, %f522;
	ld.global.f32 	%f531, [%rd115+8];
	ld.global.f32 	%f532, [%rd117+8];
	sub.f32 	%f533, %f531, %f532;
	fma.rn.f32 	%f534, %f533, %f533, %f526;
	ld.global.f32 	%f535, [%rd118+8];
	ld.global.f32 	%f536, [%rd119+8];
	sub.f32 	%f537, %f535, %f536;
	fma.rn.f32 	%f538, %f537, %f537, %f530;
	ld.global.f32 	%f539, [%rd115+12];
	ld.global.f32 	%f540, [%rd117+12];
	sub.f32 	%f541, %f539, %f540;
	fma.rn.f32 	%f1018, %f541, %f541, %f534;
	ld.global.f32 	%f542, [%rd118+12];
	ld.global.f32 	%f543, [%rd119+12];
	sub.f32 	%f544, %f542, %f543;
	fma.rn.f32 	%f1019, %f544, %f544, %f538;
	add.s32 	%r1999, %r1999, 4;
$L__BB0_197:
	setp.eq.s32 	%p432, %r612, 0;
	@%p432 bra 	$L__BB0_202;
	setp.eq.s32 	%p433, %r613, 0;
	@%p433 bra 	$L__BB0_200;
	add.s32 	%r1431, %r1999, %r702;
	mul.wide.s32 	%rd120, %r1431, 4;
	add.s64 	%rd121, %rd5, %rd120;
	ld.global.f32 	%f546, [%rd121];
	add.s32 	%r1432, %r1999, %r703;
	mul.wide.s32 	%rd122, %r1432, 4;
	add.s64 	%rd123, %rd4, %rd122;
	ld.global.f32 	%f547, [%rd123];
	sub.f32 	%f548, %f546, %f547;
	fma.rn.f32 	%f549, %f548, %f548, %f1018;
	add.s64 	%rd124, %rd3, %rd120;
	ld.global.f32 	%f550, [%rd124];
	add.s64 	%rd125, %rd2, %rd122;
	ld.global.f32 	%f551, [%rd125];
	sub.f32 	%f552, %f550, %f551;
	fma.rn.f32 	%f553, %f552, %f552, %f1019;
	ld.global.f32 	%f554, [%rd121+4];
	ld.global.f32 	%f555, [%rd123+4];
	sub.f32 	%f556, %f554, %f555;
	fma.rn.f32 	%f1018, %f556, %f556, %f549;
	ld.global.f32 	%f557, [%rd124+4];
	ld.global.f32 	%f558, [%rd125+4];
	sub.f32 	%f559, %f557, %f558;
	fma.rn.f32 	%f1019, %f559, %f559, %f553;
	add.s32 	%r1999, %r1999, 2;
$L__BB0_200:
	setp.eq.s32 	%p434, %r617, 0;
	@%p434 bra 	$L__BB0_202;
	add.s32 	%r1433, %r1999, %r702;
	mul.wide.s32 	%rd126, %r1433, 4;
	add.s64 	%rd127, %rd5, %rd126;
	ld.global.f32 	%f560, [%rd127];
	add.s32 	%r1434, %r1999, %r703;
	mul.wide.s32 	%rd128, %r1434, 4;
	add.s64 	%rd129, %rd4, %rd128;
	ld.global.f32 	%f561, [%rd129];
	sub.f32 	%f562, %f560, %f561;
	fma.rn.f32 	%f1018, %f562, %f562, %f1018;
	add.s64 	%rd130, %rd3, %rd126;
	ld.global.f32 	%f563, [%rd130];
	add.s64 	%rd131, %rd2, %rd128;
	ld.global.f32 	%f564, [%rd131];
	sub.f32 	%f565, %f563, %f564;
	fma.rn.f32 	%f1019, %f565, %f565, %f1019;
$L__BB0_202:
	add.s32 	%r2008, %r2008, 1;
	bra.uni 	$L__BB0_189;
$L__BB0_203:
	mov.u32 	%r2001, %r557;
$L__BB0_204:
	setp.eq.s32 	%p321, %r614, 0;
	add.s32 	%r1387, %r2001, %r1;
	setp.gt.s32 	%p322, %r1387, -1;
	setp.lt.s32 	%p323, %r1387, %r891;
	and.pred  	%p11, %p322, %p323;
	mov.u32 	%r2003, %r557;
	@%p321 bra 	$L__BB0_208;
	setp.eq.s32 	%p324, %r614, 1;
	add.s32 	%r1388, %r557, %r905;
	setp.gt.s32 	%p325, %r1388, -1;
	setp.lt.s32 	%p326, %r1388, %r898;
	and.pred  	%p327, %p325, %p326;
	and.pred  	%p328, %p327, %p11;
	add.s32 	%r1389, %r557, %r689;
	setp.gt.s32 	%p329, %r1389, -1;
	setp.lt.s32 	%p330, %r1389, %r898;
	and.pred  	%p331, %p329, %p330;
	and.pred  	%p333, %p328, %p331;
	add.s32 	%r1390, %r2001, %r688;
	setp.gt.s32 	%p334, %r1390, -1;
	setp.lt.s32 	%p335, %r1390, %r891;
	and.pred  	%p336, %p334, %p335;
	and.pred  	%p338, %p333, %p336;
	selp.u32 	%r1391, 1, 0, %p338;
	add.s32 	%r2008, %r2008, %r1391;
	mov.u32 	%r2003, %r615;
	@%p324 bra 	$L__BB0_208;
	add.s32 	%r2003, %r557, 2;
	setp.eq.s32 	%p339, %r614, 2;
	add.s32 	%r1393, %r1388, 1;
	setp.gt.s32 	%p340, %r1393, -1;
	setp.lt.s32 	%p341, %r1393, %r898;
	and.pred  	%p342, %p340, %p341;
	and.pred  	%p343, %p342, %p11;
	add.s32 	%r1395, %r1389, 1;
	setp.gt.s32 	%p344, %r1395, -1;
	setp.lt.s32 	%p345, %r1395, %r898;
	and.pred  	%p346, %p344, %p345;
	and.pred  	%p348, %p343, %p346;
	setp.gt.s32 	%p349, %r1390, -1;
	setp.lt.s32 	%p350, %r1390, %r891;
	and.pred  	%p12, %p349, %p350;
	and.pred  	%p352, %p348, %p12;
	selp.u32 	%r1397, 1, 0, %p352;
	add.s32 	%r2008, %r2008, %r1397;
	@%p339 bra 	$L__BB0_208;
	add.s32 	%r2003, %r557, 3;
	add.s32 	%r1399, %r1388, 2;
	setp.gt.s32 	%p353, %r1399, -1;
	setp.lt.s32 	%p354, %r1399, %r898;
	and.pred  	%p355, %p353, %p354;
	and.pred  	%p356, %p355, %p11;
	add.s32 	%r1401, %r1389, 2;
	setp.gt.s32 	%p357, %r1401, -1;
	setp.lt.s32 	%p358, %r1401, %r898;
	and.pred  	%p359, %p357, %p358;
	and.pred  	%p361, %p356, %p359;
	and.pred  	%p362, %p361, %p12;
	selp.u32 	%r1402, 1, 0, %p362;
	add.s32 	%r2008, %r2008, %r1402;
$L__BB0_208:
	setp.lt.u32 	%p363, %r608, 3;
	@%p363 bra 	$L__BB0_210;
$L__BB0_209:
	add.s32 	%r1403, %r2003, %r905;
	add.s32 	%r1404, %r2003, %r689;
	setp.gt.s32 	%p364, %r1403, -1;
	setp.lt.s32 	%p365, %r1403, %r898;
	and.pred  	%p366, %p364, %p365;
	setp.gt.s32 	%p367, %r1387, -1;
	setp.lt.s32 	%p368, %r1387, %r891;
	and.pred  	%p369, %p367, %p368;
	and.pred  	%p371, %p366, %p369;
	setp.gt.s32 	%p372, %r1404, -1;
	setp.lt.s32 	%p373, %r1404, %r898;
	and.pred  	%p374, %p372, %p373;
	and.pred  	%p376, %p371, %p374;
	add.s32 	%r1406, %r2001, %r688;
	setp.gt.s32 	%p377, %r1406, -1;
	setp.lt.s32 	%p378, %r1406, %r891;
	and.pred  	%p379, %p377, %p378;
	and.pred  	%p381, %p376, %p379;
	selp.u32 	%r1407, 1, 0, %p381;
	add.s32 	%r1408, %r2008, %r1407;
	add.s32 	%r1409, %r1403, 1;
	add.s32 	%r1410, %r1404, 1;
	setp.gt.s32 	%p382, %r1409, -1;
	setp.lt.s32 	%p383, %r1409, %r898;
	and.pred  	%p384, %p382, %p383;
	and.pred  	%p385, %p384, %p369;
	setp.gt.s32 	%p386, %r1410, -1;
	setp.lt.s32 	%p387, %r1410, %r898;
	and.pred  	%p388, %p386, %p387;
	and.pred  	%p390, %p385, %p388;
	and.pred  	%p391, %p390, %p379;
	selp.u32 	%r1411, 1, 0, %p391;
	add.s32 	%r1412, %r1408, %r1411;
	add.s32 	%r1413, %r1403, 2;
	add.s32 	%r1414, %r1404, 2;
	setp.gt.s32 	%p392, %r1413, -1;
	setp.lt.s32 	%p393, %r1413, %r898;
	and.pred  	%p394, %p392, %p393;
	and.pred  	%p395, %p394, %p369;
	setp.gt.s32 	%p396, %r1414, -1;
	setp.lt.s32 	%p397, %r1414, %r898;
	and.pred  	%p398, %p396, %p397;
	and.pred  	%p400, %p395, %p398;
	and.pred  	%p401, %p400, %p379;
	selp.u32 	%r1415, 1, 0, %p401;
	add.s32 	%r1416, %r1412, %r1415;
	add.s32 	%r1417, %r1403, 3;
	add.s32 	%r1418, %r1404, 3;
	setp.gt.s32 	%p402, %r1417, -1;
	setp.lt.s32 	%p403, %r1417, %r898;
	and.pred  	%p404, %p402, %p403;
	and.pred  	%p405, %p404, %p369;
	setp.gt.s32 	%p406, %r1418, -1;
	setp.lt.s32 	%p407, %r1418, %r898;
	and.pred  	%p408, %p406, %p407;
	and.pred  	%p410, %p405, %p408;
	and.pred  	%p411, %p410, %p379;
	selp.u32 	%r1419, 1, 0, %p411;
	add.s32 	%r2008, %r1416, %r1419;
	add.s32 	%r2003, %r2003, 4;
	setp.ne.s32 	%p412, %r2003, %r607;
	@%p412 bra 	$L__BB0_209;
$L__BB0_210:
	add.s32 	%r726, %r2001, 1;
	setp.ne.s32 	%p413, %r2001, %r558;
	mov.u32 	%r2001, %r726;
	@%p413 bra 	$L__BB0_204;
$L__BB0_211:
	setp.ne.s32 	%p437, %r2008, 0;
	@%p437 bra 	$L__BB0_213;
	cvta.global.u64 	%rd133, %rd132;
	{ // callseq 2, 0
	.param .b64 param0;
	st.param.b64 	[param0], %rd133;
	.param .b64 param1;
	st.param.b64 	[param1], 0;
	.param .b32 retval0;
	call.uni (retval0), 
	vprintf, 
	(
	param0, 
	param1
	);
	ld.param.b32 	%r1435, [retval0];
	} // callseq 2
$L__BB0_213:
	ld.param.u64 	%rd234, [patch_match_param_4];
	add.f32 	%f566, %f1018, %f1019;
	cvt.rn.f32.s32 	%f567, %r2008;
	div.rn.f32 	%f568, %f566, %f567;
	setp.lt.f32 	%p438, %f568, %f1022;
	selp.b32 	%r2010, %r689, %r2010, %p438;
	selp.b32 	%r2011, %r688, %r2011, %p438;
	selp.f32 	%f1022, %f568, %f1022, %p438;
	cvta.to.global.u64 	%rd134, %rd234;
	mad.lo.s32 	%r1437, %r898, %r1, %r905;
	shl.b32 	%r1438, %r1437, 1;
	mul.wide.s32 	%rd135, %r1438, 4;
	add.s64 	%rd136, %rd134, %rd135;
	st.global.u32 	[%rd136], %r2010;
	st.global.u32 	[%rd136+4], %r2011;
	st.global.f32 	[%rd16], %f1022;
$L__BB0_214:
	setp.lt.s32 	%p439, %r905, %r1967;
	@%p439 bra 	$L__BB0_246;
	ld.param.u64 	%rd235, [patch_match_param_4];
	mad.lo.s32 	%r1439, %r898, %r1, %r905;
	sub.s32 	%r1440, %r1439, %r1967;
	shl.b32 	%r1441, %r1440, 1;
	cvta.to.global.u64 	%rd137, %rd235;
	mul.wide.s32 	%rd138, %r1441, 4;
	add.s64 	%rd19, %rd137, %rd138;
	ld.global.u32 	%r1442, [%rd19];
	add.s32 	%r732, %r1442, %r1967;
	setp.ge.s32 	%p440, %r732, %r898;
	mov.f32 	%f1043, 0f00000000;
	mov.f32 	%f1044, 0f00000000;
	@%p440 bra 	$L__BB0_246;
	setp.lt.s32 	%p441, %r558, %r557;
	ld.global.u32 	%r733, [%rd19+4];
	mov.b32 	%r2028, 0;
	@%p441 bra 	$L__BB0_243;
	mov.b32 	%r2028, 0;
	setp.lt.s32 	%p442, %r893, 1;
	@%p442 bra 	$L__BB0_235;
	mov.f32 	%f1044, 0f00000000;
	mov.u32 	%r2012, %r557;
	mov.f32 	%f1043, %f1044;
$L__BB0_219:
	add.s32 	%r1480, %r2012, %r1;
	add.s32 	%r1481, %r2012, %r733;
	setp.gt.s32 	%p536, %r1480, -1;
	setp.lt.s32 	%p537, %r1480, %r891;
	and.pred  	%p13, %p536, %p537;
	setp.gt.s32 	%p538, %r1481, -1;
	setp.lt.s32 	%p539, %r1481, %r891;
	and.pred  	%p14, %p538, %p539;
	mul.lo.s32 	%r736, %r1480, %r898;
	mul.lo.s32 	%r737, %r1481, %r898;
	mov.u32 	%r2014, %r557;
$L__BB0_220:
	add.s32 	%r740, %r2014, %r905;
	add.s32 	%r741, %r2014, %r732;
	setp.gt.s32 	%p540, %r740, -1;
	setp.lt.s32 	%p541, %r740, %r898;
	and.pred  	%p542, %p540, %p541;
	and.pred  	%p543, %p542, %p13;
	setp.gt.s32 	%p544, %r741, -1;
	setp.lt.s32 	%p545, %r741, %r898;
	and.pred  	%p546, %p544, %p545;
	and.pred  	%p548, %p543, %p546;
	and.pred  	%p549, %p548, %p14;
	@%p549 bra 	$L__BB0_223;
$L__BB0_221:
	add.s32 	%r745, %r2014, 1;
	setp.eq.s32 	%p557, %r2014, %r558;
	mov.u32 	%r2014, %r745;
	@%p557 bra 	$L__BB0_222;
	bra.uni 	$L__BB0_220;
$L__BB0_222:
	add.s32 	%r754, %r2012, 1;
	setp.eq.s32 	%p558, %r2012, %r558;
	mov.u32 	%r2012, %r754;
	@%p558 bra 	$L__BB0_243;
	bra.uni 	$L__BB0_219;
$L__BB0_223:
	setp.lt.u32 	%p550, %r609, 7;
	add.s32 	%r1483, %r740, %r736;
	mul.lo.s32 	%r746, %r1483, %r893;
	add.s32 	%r1484, %r741, %r737;
	mul.lo.s32 	%r747, %r1484, %r893;
	mov.b32 	%r2019, 0;
	@%p550 bra 	$L__BB0_226;
	mov.b32 	%r2016, 0;
$L__BB0_225:
	.pragma "nounroll";
	add.s32 	%r1486, %r2016, %r746;
	mul.wide.s32 	%rd139, %r1486, 4;
	add.s64 	%rd140, %rd5, %rd139;
	ld.global.f32 	%f573, [%rd140];
	add.s32 	%r1487, %r2016, %r747;
	mul.wide.s32 	%rd141, %r1487, 4;
	add.s64 	%rd142, %rd4, %rd141;
	ld.global.f32 	%f574, [%rd142];
	sub.f32 	%f575, %f573, %f574;
	fma.rn.f32 	%f576, %f575, %f575, %f1043;
	add.s64 	%rd143, %rd3, %rd139;
	ld.global.f32 	%f577, [%rd143];
	add.s64 	%rd144, %rd2, %rd141;
	ld.global.f32 	%f578, [%rd144];
	sub.f32 	%f579, %f577, %f578;
	fma.rn.f32 	%f580, %f579, %f579, %f1044;
	ld.global.f32 	%f581, [%rd140+4];
	ld.global.f32 	%f582, [%rd142+4];
	sub.f32 	%f583, %f581, %f582;
	fma.rn.f32 	%f584, %f583, %f583, %f576;
	ld.global.f32 	%f585, [%rd143+4];
	ld.global.f32 	%f586, [%rd144+4];
	sub.f32 	%f587, %f585, %f586;
	fma.rn.f32 	%f588, %f587, %f587, %f580;
	ld.global.f32 	%f589, [%rd140+8];
	ld.global.f32 	%f590, [%rd142+8];
	sub.f32 	%f591, %f589, %f590;
	fma.rn.f32 	%f592, %f591, %f591, %f584;
	ld.global.f32 	%f593, [%rd143+8];
	ld.global.f32 	%f594, [%rd144+8];
	sub.f32 	%f595, %f593, %f594;
	fma.rn.f32 	%f596, %f595, %f595, %f588;
	ld.global.f32 	%f597, [%rd140+12];
	ld.global.f32 	%f598, [%rd142+12];
	sub.f32 	%f599, %f597, %f598;
	fma.rn.f32 	%f600, %f599, %f599, %f592;
	ld.global.f32 	%f601, [%rd143+12];
	ld.global.f32 	%f602, [%rd144+12];
	sub.f32 	%f603, %f601, %f602;
	fma.rn.f32 	%f604, %f603, %f603, %f596;
	ld.global.f32 	%f605, [%rd140+16];
	ld.global.f32 	%f606, [%rd142+16];
	sub.f32 	%f607, %f605, %f606;
	fma.rn.f32 	%f608, %f607, %f607, %f600;
	ld.global.f32 	%f609, [%rd143+16];
	ld.global.f32 	%f610, [%rd144+16];
	sub.f32 	%f611, %f609, %f610;
	fma.rn.f32 	%f612, %f611, %f611, %f604;
	ld.global.f32 	%f613, [%rd140+20];
	ld.global.f32 	%f614, [%rd142+20];
	sub.f32 	%f615, %f613, %f614;
	fma.rn.f32 	%f616, %f615, %f615, %f608;
	ld.global.f32 	%f617, [%rd143+20];
	ld.global.f32 	%f618, [%rd144+20];
	sub.f32 	%f619, %f617, %f618;
	fma.rn.f32 	%f620, %f619, %f619, %f612;
	ld.global.f32 	%f621, [%rd140+24];
	ld.global.f32 	%f622, [%rd142+24];
	sub.f32 	%f623, %f621, %f622;
	fma.rn.f32 	%f624, %f623, %f623, %f616;
	ld.global.f32 	%f625, [%rd143+24];
	ld.global.f32 	%f626, [%rd144+24];
	sub.f32 	%f627, %f625, %f626;
	fma.rn.f32 	%f628, %f627, %f627, %f620;
	ld.global.f32 	%f629, [%rd140+28];
	ld.global.f32 	%f630, [%rd142+28];
	sub.f32 	%f631, %f629, %f630;
	fma.rn.f32 	%f1043, %f631, %f631, %f624;
	ld.global.f32 	%f632, [%rd143+28];
	ld.global.f32 	%f633, [%rd144+28];
	sub.f32 	%f634, %f632, %f633;
	fma.rn.f32 	%f1044, %f634, %f634, %f628;
	add.s32 	%r2016, %r2016, 8;
	setp.eq.s32 	%p551, %r2016, %r616;
	mov.u32 	%r2019, %r616;
	@%p551 bra 	$L__BB0_226;
	bra.uni 	$L__BB0_225;
$L__BB0_226:
	setp.eq.s32 	%p552, %r610, 0;
	@%p552 bra 	$L__BB0_234;
	setp.lt.u32 	%p553, %r611, 3;
	@%p553 bra 	$L__BB0_229;
	add.s32 	%r1488, %r2019, %r746;
	mul.wide.s32 	%rd145, %r1488, 4;
	add.s64 	%rd146, %rd5, %rd145;
	ld.global.f32 	%f636, [%rd146];
	add.s32 	%r1489, %r2019, %r747;
	mul.wide.s32 	%rd147, %r1489, 4;
	add.s64 	%rd148, %rd4, %rd147;
	ld.global.f32 	%f637, [%rd148];
	sub.f32 	%f638, %f636, %f637;
	fma.rn.f32 	%f639, %f638, %f638, %f1043;
	add.s64 	%rd149, %rd3, %rd145;
	ld.global.f32 	%f640, [%rd149];
	add.s64 	%rd150, %rd2, %rd147;
	ld.global.f32 	%f641, [%rd150];
	sub.f32 	%f642, %f640, %f641;
	fma.rn.f32 	%f643, %f642, %f642, %f1044;
	ld.global.f32 	%f644, [%rd146+4];
	ld.global.f32 	%f645, [%rd148+4];
	sub.f32 	%f646, %f644, %f645;
	fma.rn.f32 	%f647, %f646, %f646, %f639;
	ld.global.f32 	%f648, [%rd149+4];
	ld.global.f32 	%f649, [%rd150+4];
	sub.f32 	%f650, %f648, %f649;
	fma.rn.f32 	%f651, %f650, %f650, %f643;
	ld.global.f32 	%f652, [%rd146+8];
	ld.global.f32 	%f653, [%rd148+8];
	sub.f32 	%f654, %f652, %f653;
	fma.rn.f32 	%f655, %f654, %f654, %f647;
	ld.global.f32 	%f656, [%rd149+8];
	ld.global.f32 	%f657, [%rd150+8];
	sub.f32 	%f658, %f656, %f657;
	fma.rn.f32 	%f659, %f658, %f658, %f651;
	ld.global.f32 	%f660, [%rd146+12];
	ld.global.f32 	%f661, [%rd148+12];
	sub.f32 	%f662, %f660, %f661;
	fma.rn.f32 	%f1043, %f662, %f662, %f655;
	ld.global.f32 	%f663, [%rd149+12];
	ld.global.f32 	%f664, [%rd150+12];
	sub.f32 	%f665, %f663, %f664;
	fma.rn.f32 	%f1044, %f665, %f665, %f659;
	add.s32 	%r2019, %r2019, 4;
$L__BB0_229:
	setp.eq.s32 	%p554, %r612, 0;
	@%p554 bra 	$L__BB0_234;
	setp.eq.s32 	%p555, %r613, 0;
	@%p555 bra 	$L__BB0_232;
	add.s32 	%r1490, %r2019, %r746;
	mul.wide.s32 	%rd151, %r1490, 4;
	add.s64 	%rd152, %rd5, %rd151;
	ld.global.f32 	%f667, [%rd152];
	add.s32 	%r1491, %r2019, %r747;
	mul.wide.s32 	%rd153, %r1491, 4;
	add.s64 	%rd154, %rd4, %rd153;
	ld.global.f32 	%f668, [%rd154];
	sub.f32 	%f669, %f667, %f668;
	fma.rn.f32 	%f670, %f669, %f669, %f1043;
	add.s64 	%rd155, %rd3, %rd151;
	ld.global.f32 	%f671, [%rd155];
	add.s64 	%rd156, %rd2, %rd153;
	ld.global.f32 	%f672, [%rd156];
	sub.f32 	%f673, %f671, %f672;
	fma.rn.f32 	%f674, %f673, %f673, %f1044;
	ld.global.f32 	%f675, [%rd152+4];
	ld.global.f32 	%f676, [%rd154+4];
	sub.f32 	%f677, %f675, %f676;
	fma.rn.f32 	%f1043, %f677, %f677, %f670;
	ld.global.f32 	%f678, [%rd155+4];
	ld.global.f32 	%f679, [%rd156+4];
	sub.f32 	%f680, %f678, %f679;
	fma.rn.f32 	%f1044, %f680, %f680, %f674;
	add.s32 	%r2019, %r2019, 2;
$L__BB0_232:
	setp.eq.s32 	%p556, %r617, 0;
	@%p556 bra 	$L__BB0_234;
	add.s32 	%r1492, %r2019, %r746;
	mul.wide.s32 	%rd157, %r1492, 4;
	add.s64 	%rd158, %rd5, %rd157;
	ld.global.f32 	%f681, [%rd158];
	add.s32 	%r1493, %r2019, %r747;
	mul.wide.s32 	%rd159, %r1493, 4;
	add.s64 	%rd160, %rd4, %rd159;
	ld.global.f32 	%f682, [%rd160];
	sub.f32 	%f683, %f681, %f682;
	fma.rn.f32 	%f1043, %f683, %f683, %f1043;
	add.s64 	%rd161, %rd3, %rd157;
	ld.global.f32 	%f684, [%rd161];
	add.s64 	%rd162, %rd2, %rd159;
	ld.global.f32 	%f685, [%rd162];
	sub.f32 	%f686, %f684, %f685;
	fma.rn.f32 	%f1044, %f686, %f686, %f1044;
$L__BB0_234:
	add.s32 	%r2028, %r2028, 1;
	bra.uni 	$L__BB0_221;
$L__BB0_235:
	mov.u32 	%r2021, %r557;
$L__BB0_236:
	setp.eq.s32 	%p443, %r614, 0;
	add.s32 	%r1446, %r2021, %r1;
	setp.gt.s32 	%p444, %r1446, -1;
	setp.lt.s32 	%p445, %r1446, %r891;
	and.pred  	%p15, %p444, %p445;
	mov.u32 	%r2023, %r557;
	@%p443 bra 	$L__BB0_240;
	setp.eq.s32 	%p446, %r614, 1;
	add.s32 	%r1447, %r557, %r905;
	setp.gt.s32 	%p447, %r1447, -1;
	setp.lt.s32 	%p448, %r1447, %r898;
	and.pred  	%p449, %p447, %p448;
	and.pred  	%p450, %p449, %p15;
	add.s32 	%r1448, %r557, %r732;
	setp.gt.s32 	%p451, %r1448, -1;
	setp.lt.s32 	%p452, %r1448, %r898;
	and.pred  	%p453, %p451, %p452;
	and.pred  	%p455, %p450, %p453;
	add.s32 	%r1449, %r2021, %r733;
	setp.gt.s32 	%p456, %r1449, -1;
	setp.lt.s32 	%p457, %r1449, %r891;
	and.pred  	%p458, %p456, %p457;
	and.pred  	%p460, %p455, %p458;
	selp.u32 	%r1450, 1, 0, %p460;
	add.s32 	%r2028, %r2028, %r1450;
	mov.u32 	%r2023, %r615;
	@%p446 bra 	$L__BB0_240;
	add.s32 	%r2023, %r557, 2;
	setp.eq.s32 	%p461, %r614, 2;
	add.s32 	%r1452, %r1447, 1;
	setp.gt.s32 	%p462, %r1452, -1;
	setp.lt.s32 	%p463, %r1452, %r898;
	and.pred  	%p464, %p462, %p463;
	and.pred  	%p465, %p464, %p15;
	add.s32 	%r1454, %r1448, 1;
	setp.gt.s32 	%p466, %r1454, -1;
	setp.lt.s32 	%p467, %r1454, %r898;
	and.pred  	%p468, %p466, %p467;
	and.pred  	%p470, %p465, %p468;
	setp.gt.s32 	%p471, %r1449, -1;
	setp.lt.s32 	%p472, %r1449, %r891;
	and.pred  	%p16, %p471, %p472;
	and.pred  	%p474, %p470, %p16;
	selp.u32 	%r1456, 1, 0, %p474;
	add.s32 	%r2028, %r2028, %r1456;
	@%p461 bra 	$L__BB0_240;
	add.s32 	%r2023, %r557, 3;
	add.s32 	%r1458, %r1447, 2;
	setp.gt.s32 	%p475, %r1458, -1;
	setp.lt.s32 	%p476, %r1458, %r898;
	and.pred  	%p477, %p475, %p476;
	and.pred  	%p478, %p477, %p15;
	add.s32 	%r1460, %r1448, 2;
	setp.gt.s32 	%p479, %r1460, -1;
	setp.lt.s32 	%p480, %r1460, %r898;
	and.pred  	%p481, %p479, %p480;
	and.pred  	%p483, %p478, %p481;
	and.pred  	%p484, %p483, %p16;
	selp.u32 	%r1461, 1, 0, %p484;
	add.s32 	%r2028, %r2028, %r1461;
$L__BB0_240:
	setp.lt.u32 	%p485, %r608, 3;
	@%p485 bra 	$L__BB0_242;
$L__BB0_241:
	add.s32 	%r1462, %r2023, %r905;
	add.s32 	%r1463, %r2023, %r732;
	setp.gt.s32 	%p486, %r1462, -1;
	setp.lt.s32 	%p487, %r1462, %r898;
	and.pred  	%p488, %p486, %p487;
	setp.gt.s32 	%p489, %r1446, -1;
	setp.lt.s32 	%p490, %r1446, %r891;
	and.pred  	%p491, %p489, %p490;
	and.pred  	%p493, %p488, %p491;
	setp.gt.s32 	%p494, %r1463, -1;
	setp.lt.s32 	%p495, %r1463, %r898;
	and.pred  	%p496, %p494, %p495;
	and.pred  	%p498, %p493, %p496;
	add.s32 	%r1465, %r2021, %r733;
	setp.gt.s32 	%p499, %r1465, -1;
	setp.lt.s32 	%p500, %r1465, %r891;
	and.pred  	%p501, %p499, %p500;
	and.pred  	%p503, %p498, %p501;
	selp.u32 	%r1466, 1, 0, %p503;
	add.s32 	%r1467, %r2028, %r1466;
	add.s32 	%r1468, %r1462, 1;
	add.s32 	%r1469, %r1463, 1;
	setp.gt.s32 	%p504, %r1468, -1;
	setp.lt.s32 	%p505, %r1468, %r898;
	and.pred  	%p506, %p504, %p505;
	and.pred  	%p507, %p506, %p491;
	setp.gt.s32 	%p508, %r1469, -1;
	setp.lt.s32 	%p509, %r1469, %r898;
	and.pred  	%p510, %p508, %p509;
	and.pred  	%p512, %p507, %p510;
	and.pred  	%p513, %p512, %p501;
	selp.u32 	%r1470, 1, 0, %p513;
	add.s32 	%r1471, %r1467, %r1470;
	add.s32 	%r1472, %r1462, 2;
	add.s32 	%r1473, %r1463, 2;
	setp.gt.s32 	%p514, %r1472, -1;
	setp.lt.s32 	%p515, %r1472, %r898;
	and.pred  	%p516, %p514, %p515;
	and.pred  	%p517, %p516, %p491;
	setp.gt.s32 	%p518, %r1473, -1;
	setp.lt.s32 	%p519, %r1473, %r898;
	and.pred  	%p520, %p518, %p519;
	and.pred  	%p522, %p517, %p520;
	and.pred  	%p523, %p522, %p501;
	selp.u32 	%r1474, 1, 0, %p523;
	add.s32 	%r1475, %r1471, %r1474;
	add.s32 	%r1476, %r1462, 3;
	add.s32 	%r1477, %r1463, 3;
	setp.gt.s32 	%p524, %r1476, -1;
	setp.lt.s32 	%p525, %r1476, %r898;
	and.pred  	%p526, %p524, %p525;
	and.pred  	%p527, %p526, %p491;
	setp.gt.s32 	%p528, %r1477, -1;
	setp.lt.s32 	%p529, %r1477, %r898;
	and.pred  	%p530, %p528, %p529;
	and.pred  	%p532, %p527, %p530;
	and.pred  	%p533, %p532, %p501;
	selp.u32 	%r1478, 1, 0, %p533;
	add.s32 	%r2028, %r1475, %r1478;
	add.s32 	%r2023, %r2023, 4;
	setp.ne.s32 	%p534, %r2023, %r607;
	@%p534 bra 	$L__BB0_241;
$L__BB0_242:
	add.s32 	%r770, %r2021, 1;
	setp.ne.s32 	%p535, %r2021, %r558;
	mov.u32 	%r2021, %r770;
	@%p535 bra 	$L__BB0_236;
$L__BB0_243:
	setp.ne.s32 	%p559, %r2028, 0;
	@%p559 bra 	$L__BB0_245;
	mov.u64 	%rd163, $str;
	cvta.global.u64 	%rd164, %rd163;
	{ // callseq 3, 0
	.param .b64 param0;
	st.param.b64 	[param0], %rd164;
	.param .b64 param1;
	st.param.b64 	[param1], 0;
	.param .b32 retval0;
	call.uni (retval0), 
	vprintf, 
	(
	param0, 
	param1
	);
	ld.param.b32 	%r1494, [retval0];
	} // callseq 3
$L__BB0_245:
	ld.param.u64 	%rd236, [patch_match_param_4];
	add.f32 	%f687, %f1043, %f1044;
	cvt.rn.f32.s32 	%f688, %r2028;
	div.rn.f32 	%f689, %f687, %f688;
	setp.lt.f32 	%p560, %f689, %f1022;
	selp.b32 	%r2010, %r732, %r2010, %p560;
	selp.b32 	%r2011, %r733, %r2011, %p560;
	selp.f32 	%f1022, %f689, %f1022, %p560;
	cvta.to.global.u64 	%rd165, %rd236;
	mad.lo.s32 	%r1496, %r898, %r1, %r905;
	shl.b32 	%r1497, %r1496, 1;
	mul.wide.s32 	%rd166, %r1497, 4;
	add.s64 	%rd167, %rd165, %rd166;
	st.global.u32 	[%rd167], %r2010;
	st.global.u32 	[%rd167+4], %r2011;
	st.global.f32 	[%rd16], %f1022;
$L__BB0_246:
	add.s32 	%r1498, %r1967, %r905;
	setp.ge.s32 	%p561, %r1498, %r898;
	@%p561 bra 	$L__BB0_278;
	ld.param.u64 	%rd237, [patch_match_param_4];
	mul.wide.u32 	%rd168, %r1967, 8;
	cvta.to.global.u64 	%rd169, %rd237;
	mad.lo.s32 	%r1499, %r898, %r1, %r905;
	shl.b32 	%r1500, %r1499, 1;
	mul.wide.s32 	%rd170, %r1500, 4;
	add.s64 	%rd171, %rd169, %rd170;
	add.s64 	%rd20, %rd171, %rd168;
	ld.global.u32 	%r1501, [%rd20];
	sub.s32 	%r776, %r1501, %r1967;
	setp.lt.s32 	%p562, %r776, 0;
	mov.f32 	%f1068, 0f00000000;
	mov.f32 	%f1069, 0f00000000;
	@%p562 bra 	$L__BB0_278;
	setp.lt.s32 	%p563, %r558, %r557;
	ld.global.u32 	%r777, [%rd20+4];
	mov.b32 	%r2048, 0;
	@%p563 bra 	$L__BB0_275;
	mov.b32 	%r2048, 0;
	setp.lt.s32 	%p564, %r893, 1;
	@%p564 bra 	$L__BB0_267;
	mov.f32 	%f1069, 0f00000000;
	mov.u32 	%r2032, %r557;
	mov.f32 	%f1068, %f1069;
$L__BB0_251:
	add.s32 	%r1539, %r2032, %r1;
	add.s32 	%r1540, %r2032, %r777;
	setp.gt.s32 	%p658, %r1539, -1;
	setp.lt.s32 	%p659, %r1539, %r891;
	and.pred  	%p17, %p658, %p659;
	setp.gt.s32 	%p660, %r1540, -1;
	setp.lt.s32 	%p661, %r1540, %r891;
	and.pred  	%p18, %p660, %p661;
	mul.lo.s32 	%r780, %r1539, %r898;
	mul.lo.s32 	%r781, %r1540, %r898;
	mov.u32 	%r2034, %r557;
$L__BB0_252:
	add.s32 	%r784, %r2034, %r905;
	add.s32 	%r785, %r2034, %r776;
	setp.gt.s32 	%p662, %r784, -1;
	setp.lt.s32 	%p663, %r784, %r898;
	and.pred  	%p664, %p662, %p663;
	and.pred  	%p665, %p664, %p17;
	setp.gt.s32 	%p666, %r785, -1;
	setp.lt.s32 	%p667, %r785, %r898;
	and.pred  	%p668, %p666, %p667;
	and.pred  	%p670, %p665, %p668;
	and.pred  	%p671, %p670, %p18;
	@%p671 bra 	$L__BB0_255;
$L__BB0_253:
	add.s32 	%r789, %r2034, 1;
	setp.eq.s32 	%p679, %r2034, %r558;
	mov.u32 	%r2034, %r789;
	@%p679 bra 	$L__BB0_254;
	bra.uni 	$L__BB0_252;
$L__BB0_254:
	add.s32 	%r798, %r2032, 1;
	setp.eq.s32 	%p680, %r2032, %r558;
	mov.u32 	%r2032, %r798;
	@%p680 bra 	$L__BB0_275;
	bra.uni 	$L__BB0_251;
$L__BB0_255:
	setp.lt.u32 	%p672, %r609, 7;
	add.s32 	%r1542, %r784, %r780;
	mul.lo.s32 	%r790, %r1542, %r893;
	add.s32 	%r1543, %r785, %r781;
	mul.lo.s32 	%r791, %r1543, %r893;
	mov.b32 	%r2039, 0;
	@%p672 bra 	$L__BB0_258;
	mov.b32 	%r2036, 0;
$L__BB0_257:
	.pragma "nounroll";
	add.s32 	%r1545, %r2036, %r790;
	mul.wide.s32 	%rd172, %r1545, 4;
	add.s64 	%rd173, %rd5, %rd172;
	ld.global.f32 	%f694, [%rd173];
	add.s32 	%r1546, %r2036, %r791;
	mul.wide.s32 	%rd174, %r1546, 4;
	add.s64 	%rd175, %rd4, %rd174;
	ld.global.f32 	%f695, [%rd175];
	sub.f32 	%f696, %f694, %f695;
	fma.rn.f32 	%f697, %f696, %f696, %f1068;
	add.s64 	%rd176, %rd3, %rd172;
	ld.global.f32 	%f698, [%rd176];
	add.s64 	%rd177, %rd2, %rd174;
	ld.global.f32 	%f699, [%rd177];
	sub.f32 	%f700, %f698, %f699;
	fma.rn.f32 	%f701, %f700, %f700, %f1069;
	ld.global.f32 	%f702, [%rd173+4];
	ld.global.f32 	%f703, [%rd175+4];
	sub.f32 	%f704, %f702, %f703;
	fma.rn.f32 	%f705, %f704, %f704, %f697;
	ld.global.f32 	%f706, [%rd176+4];
	ld.global.f32 	%f707, [%rd177+4];
	sub.f32 	%f708, %f706, %f707;
	fma.rn.f32 	%f709, %f708, %f708, %f701;
	ld.global.f32 	%f710, [%rd173+8];
	ld.global.f32 	%f711, [%rd175+8];
	sub.f32 	%f712, %f710, %f711;
	fma.rn.f32 	%f713, %f712, %f712, %f705;
	ld.global.f32 	%f714, [%rd176+8];
	ld.global.f32 	%f715, [%rd177+8];
	sub.f32 	%f716, %f714, %f715;
	fma.rn.f32 	%f717, %f716, %f716, %f709;
	ld.global.f32 	%f718, [%rd173+12];
	ld.global.f32 	%f719, [%rd175+12];
	sub.f32 	%f720, %f718, %f719;
	fma.rn.f32 	%f721, %f720, %f720, %f713;
	ld.global.f32 	%f722, [%rd176+12];
	ld.global.f32 	%f723, [%rd177+12];
	sub.f32 	%f724, %f722, %f723;
	fma.rn.f32 	%f725, %f724, %f724, %f717;
	ld.global.f32 	%f726, [%rd173+16];
	ld.global.f32 	%f727, [%rd175+16];
	sub.f32 	%f728, %f726, %f727;
	fma.rn.f32 	%f729, %f728, %f728, %f721;
	ld.global.f32 	%f730, [%rd176+16];
	ld.global.f32 	%f731, [%rd177+16];
	sub.f32 	%f732, %f730, %f731;
	fma.rn.f32 	%f733, %f732, %f732, %f725;
	ld.global.f32 	%f734, [%rd173+20];
	ld.global.f32 	%f735, [%rd175+20];
	sub.f32 	%f736, %f734, %f735;
	fma.rn.f32 	%f737, %f736, %f736, %f729;
	ld.global.f32 	%f738, [%rd176+20];
	ld.global.f32 	%f739, [%rd177+20];
	sub.f32 	%f740, %f738, %f739;
	fma.rn.f32 	%f741, %f740, %f740, %f733;
	ld.global.f32 	%f742, [%rd173+24];
	ld.global.f32 	%f743, [%rd175+24];
	sub.f32 	%f744, %f742, %f743;
	fma.rn.f32 	%f745, %f744, %f744, %f737;
	ld.global.f32 	%f746, [%rd176+24];
	ld.global.f32 	%f747, [%rd177+24];
	sub.f32 	%f748, %f746, %f747;
	fma.rn.f32 	%f749, %f748, %f748, %f741;
	ld.global.f32 	%f750, [%rd173+28];
	ld.global.f32 	%f751, [%rd175+28];
	sub.f32 	%f752, %f750, %f751;
	fma.rn.f32 	%f1068, %f752, %f752, %f745;
	ld.global.f32 	%f753, [%rd176+28];
	ld.global.f32 	%f754, [%rd177+28];
	sub.f32 	%f755, %f753, %f754;
	fma.rn.f32 	%f1069, %f755, %f755, %f749;
	add.s32 	%r2036, %r2036, 8;
	setp.eq.s32 	%p673, %r2036, %r616;
	mov.u32 	%r2039, %r616;
	@%p673 bra 	$L__BB0_258;
	bra.uni 	$L__BB0_257;
$L__BB0_258:
	setp.eq.s32 	%p674, %r610, 0;
	@%p674 bra 	$L__BB0_266;
	setp.lt.u32 	%p675, %r611, 3;
	@%p675 bra 	$L__BB0_261;
	add.s32 	%r1547, %r2039, %r790;
	mul.wide.s32 	%rd178, %r1547, 4;
	add.s64 	%rd179, %rd5, %rd178;
	ld.global.f32 	%f757, [%rd179];
	add.s32 	%r1548, %r2039, %r791;
	mul.wide.s32 	%rd180, %r1548, 4;
	add.s64 	%rd181, %rd4, %rd180;
	ld.global.f32 	%f758, [%rd181];
	sub.f32 	%f759, %f757, %f758;
	fma.rn.f32 	%f760, %f759, %f759, %f1068;
	add.s64 	%rd182, %rd3, %rd178;
	ld.global.f32 	%f761, [%rd182];
	add.s64 	%rd183, %rd2, %rd180;
	ld.global.f32 	%f762, [%rd183];
	sub.f32 	%f763, %f761, %f762;
	fma.rn.f32 	%f764, %f763, %f763, %f1069;
	ld.global.f32 	%f765, [%rd179+4];
	ld.global.f32 	%f766, [%rd181+4];
	sub.f32 	%f767, %f765, %f766;
	fma.rn.f32 	%f768, %f767, %f767, %f760;
	ld.global.f32 	%f769, [%rd182+4];
	ld.global.f32 	%f770, [%rd183+4];
	sub.f32 	%f771, %f769, %f770;
	fma.rn.f32 	%f772, %f771, %f771, %f764;
	ld.global.f32 	%f773, [%rd179+8];
	ld.global.f32 	%f774, [%rd181+8];
	sub.f32 	%f775, %f773, %f774;
	fma.rn.f32 	%f776, %f775, %f775, %f768;
	ld.global.f32 	%f777, [%rd182+8];
	ld.global.f32 	%f778, [%rd183+8];
	sub.f32 	%f779, %f777, %f778;
	fma.rn.f32 	%f780, %f779, %f779, %f772;
	ld.global.f32 	%f781, [%rd179+12];
	ld.global.f32 	%f782, [%rd181+12];
	sub.f32 	%f783, %f781, %f782;
	fma.rn.f32 	%f1068, %f783, %f783, %f776;
	ld.global.f32 	%f784, [%rd182+12];
	ld.global.f32 	%f785, [%rd183+12];
	sub.f32 	%f786, %f784, %f785;
	fma.rn.f32 	%f1069, %f786, %f786, %f780;
	add.s32 	%r2039, %r2039, 4;
$L__BB0_261:
	setp.eq.s32 	%p676, %r612, 0;
	@%p676 bra 	$L__BB0_266;
	setp.eq.s32 	%p677, %r613, 0;
	@%p677 bra 	$L__BB0_264;
	add.s32 	%r1549, %r2039, %r790;
	mul.wide.s32 	%rd184, %r1549, 4;
	add.s64 	%rd185, %rd5, %rd184;
	ld.global.f32 	%f788, [%rd185];
	add.s32 	%r1550, %r2039, %r791;
	mul.wide.s32 	%rd186, %r1550, 4;
	add.s64 	%rd187, %rd4, %rd186;
	ld.global.f32 	%f789, [%rd187];
	sub.f32 	%f790, %f788, %f789;
	fma.rn.f32 	%f791, %f790, %f790, %f1068;
	add.s64 	%rd188, %rd3, %rd184;
	ld.global.f32 	%f792, [%rd188];
	add.s64 	%rd189, %rd2, %rd186;
	ld.global.f32 	%f793, [%rd189];
	sub.f32 	%f794, %f792, %f793;
	fma.rn.f32 	%f795, %f794, %f794, %f1069;
	ld.global.f32 	%f796, [%rd185+4];
	ld.global.f32 	%f797, [%rd187+4];
	sub.f32 	%f798, %f796, %f797;
	fma.rn.f32 	%f1068, %f798, %f798, %f791;
	ld.global.f32 	%f799, [%rd188+4];
	ld.global.f32 	%f800, [%rd189+4];
	sub.f32 	%f801, %f799, %f800;
	fma.rn.f32 	%f1069, %f801, %f801, %f795;
	add.s32 	%r2039, %r2039, 2;
$L__BB0_264:
	setp.eq.s32 	%p678, %r617, 0;
	@%p678 bra 	$L__BB0_266;
	add.s32 	%r1551, %r2039, %r790;
	mul.wide.s32 	%rd190, %r1551, 4;
	add.s64 	%rd191, %rd5, %rd190;
	ld.global.f32 	%f802, [%rd191];
	add.s32 	%r1552, %r2039, %r791;
	mul.wide.s32 	%rd192, %r1552, 4;
	add.s64 	%rd193, %rd4, %rd192;
	ld.global.f32 	%f803, [%rd193];
	sub.f32 	%f804, %f802, %f803;
	fma.rn.f32 	%f1068, %f804, %f804, %f1068;
	add.s64 	%rd194, %rd3, %rd190;
	ld.global.f32 	%f805, [%rd194];
	add.s64 	%rd195, %rd2, %rd192;
	ld.global.f32 	%f806, [%rd195];
	sub.f32 	%f807, %f805, %f806;
	fma.rn.f32 	%f1069, %f807, %f807, %f1069;
$L__BB0_266:
	add.s32 	%r2048, %r2048, 1;
	bra.uni 	$L__BB0_253;
$L__BB0_267:
	mov.u32 	%r2041, %r557;
$L__BB0_268:
	setp.eq.s32 	%p565, %r614, 0;
	add.s32 	%r1505, %r2041, %r777;
	setp.gt.s32 	%p566, %r1505, -1;
	setp.lt.s32 	%p567, %r1505, %r891;
	and.pred  	%p19, %p566, %p567;
	mov.u32 	%r2043, %r557;
	@%p565 bra 	$L__BB0_272;
	setp.eq.s32 	%p568, %r614, 1;
	add.s32 	%r1506, %r2041, %r1;
	setp.gt.s32 	%p569, %r1506, -1;
	setp.lt.s32 	%p570, %r1506, %r891;
	and.pred  	%p571, %p569, %p570;
	add.s32 	%r1507, %r557, %r905;
	setp.gt.s32 	%p573, %r1507, -1;
	setp.lt.s32 	%p574, %r1507, %r898;
	and.pred  	%p575, %p573, %p574;
	and.pred  	%p576, %p575, %p571;
	add.s32 	%r1508, %r557, %r776;
	setp.gt.s32 	%p577, %r1508, -1;
	setp.lt.s32 	%p578, %r1508, %r898;
	and.pred  	%p579, %p577, %p578;
	and.pred  	%p581, %p576, %p579;
	and.pred  	%p582, %p581, %p19;
	selp.u32 	%r1509, 1, 0, %p582;
	add.s32 	%r2048, %r2048, %r1509;
	mov.u32 	%r2043, %r615;
	@%p568 bra 	$L__BB0_272;
	add.s32 	%r2043, %r557, 2;
	setp.eq.s32 	%p583, %r614, 2;
	setp.gt.s32 	%p584, %r1506, -1;
	setp.lt.s32 	%p585, %r1506, %r891;
	and.pred  	%p20, %p584, %p585;
	add.s32 	%r1512, %r1507, 1;
	setp.gt.s32 	%p587, %r1512, -1;
	setp.lt.s32 	%p588, %r1512, %r898;
	and.pred  	%p589, %p587, %p588;
	and.pred  	%p590, %p589, %p20;
	add.s32 	%r1514, %r1508, 1;
	setp.gt.s32 	%p591, %r1514, -1;
	setp.lt.s32 	%p592, %r1514, %r898;
	and.pred  	%p593, %p591, %p592;
	and.pred  	%p595, %p590, %p593;
	and.pred  	%p596, %p595, %p19;
	selp.u32 	%r1515, 1, 0, %p596;
	add.s32 	%r2048, %r2048, %r1515;
	@%p583 bra 	$L__BB0_272;
	add.s32 	%r2043, %r557, 3;
	add.s32 	%r1517, %r1507, 2;
	setp.gt.s32 	%p597, %r1517, -1;
	setp.lt.s32 	%p598, %r1517, %r898;
	and.pred  	%p599, %p597, %p598;
	and.pred  	%p600, %p599, %p20;
	add.s32 	%r1519, %r1508, 2;
	setp.gt.s32 	%p601, %r1519, -1;
	setp.lt.s32 	%p602, %r1519, %r898;
	and.pred  	%p603, %p601, %p602;
	and.pred  	%p605, %p600, %p603;
	and.pred  	%p606, %p605, %p19;
	selp.u32 	%r1520, 1, 0, %p606;
	add.s32 	%r2048, %r2048, %r1520;
$L__BB0_272:
	setp.lt.u32 	%p607, %r608, 3;
	@%p607 bra 	$L__BB0_274;
$L__BB0_273:
	add.s32 	%r1521, %r2043, %r905;
	add.s32 	%r1522, %r2043, %r776;
	setp.gt.s32 	%p608, %r1521, -1;
	setp.lt.s32 	%p609, %r1521, %r898;
	and.pred  	%p610, %p608, %p609;
	add.s32 	%r1523, %r2041, %r1;
	setp.gt.s32 	%p611, %r1523, -1;
	setp.lt.s32 	%p612, %r1523, %r891;
	and.pred  	%p613, %p611, %p612;
	and.pred  	%p615, %p610, %p613;
	setp.gt.s32 	%p616, %r1522, -1;
	setp.lt.s32 	%p617, %r1522, %r898;
	and.pred  	%p618, %p616, %p617;
	and.pred  	%p620, %p615, %p618;
	setp.gt.s32 	%p621, %r1505, -1;
	setp.lt.s32 	%p622, %r1505, %r891;
	and.pred  	%p623, %p621, %p622;
	and.pred  	%p625, %p620, %p623;
	selp.u32 	%r1525, 1, 0, %p625;
	add.s32 	%r1526, %r2048, %r1525;
	add.s32 	%r1527, %r1521, 1;
	add.s32 	%r1528, %r1522, 1;
	setp.gt.s32 	%p626, %r1527, -1;
	setp.lt.s32 	%p627, %r1527, %r898;
	and.pred  	%p628, %p626, %p627;
	and.pred  	%p629, %p628, %p613;
	setp.gt.s32 	%p630, %r1528, -1;
	setp.lt.s32 	%p631, %r1528, %r898;
	and.pred  	%p632, %p630, %p631;
	and.pred  	%p634, %p629, %p632;
	and.pred  	%p635, %p634, %p623;
	selp.u32 	%r1529, 1, 0, %p635;
	add.s32 	%r1530, %r1526, %r1529;
	add.s32 	%r1531, %r1521, 2;
	add.s32 	%r1532, %r1522, 2;
	setp.gt.s32 	%p636, %r1531, -1;
	setp.lt.s32 	%p637, %r1531, %r898;
	and.pred  	%p638, %p636, %p637;
	and.pred  	%p639, %p638, %p613;
	setp.gt.s32 	%p640, %r1532, -1;
	setp.lt.s32 	%p641, %r1532, %r898;
	and.pred  	%p642, %p640, %p641;
	and.pred  	%p644, %p639, %p642;
	and.pred  	%p645, %p644, %p623;
	selp.u32 	%r1533, 1, 0, %p645;
	add.s32 	%r1534, %r1530, %r1533;
	add.s32 	%r1535, %r1521, 3;
	add.s32 	%r1536, %r1522, 3;
	setp.gt.s32 	%p646, %r1535, -1;
	setp.lt.s32 	%p647, %r1535, %r898;
	and.pred  	%p648, %p646, %p647;
	and.pred  	%p649, %p648, %p613;
	setp.gt.s32 	%p650, %r1536, -1;
	setp.lt.s32 	%p651, %r1536, %r898;
	and.pred  	%p652, %p650, %p651;
	and.pred  	%p654, %p649, %p652;
	and.pred  	%p655, %p654, %p623;
	selp.u32 	%r1537, 1, 0, %p655;
	add.s32 	%r2048, %r1534, %r1537;
	add.s32 	%r2043, %r2043, 4;
	setp.ne.s32 	%p656, %r2043, %r607;
	@%p656 bra 	$L__BB0_273;
$L__BB0_274:
	add.s32 	%r814, %r2041, 1;
	setp.ne.s32 	%p657, %r2041, %r558;
	mov.u32 	%r2041, %r814;
	@%p657 bra 	$L__BB0_268;
$L__BB0_275:
	setp.ne.s32 	%p681, %r2048, 0;
	@%p681 bra 	$L__BB0_277;
	mov.u64 	%rd196, $str;
	cvta.global.u64 	%rd197, %rd196;
	{ // callseq 4, 0
	.param .b64 param0;
	st.param.b64 	[param0], %rd197;
	.param .b64 param1;
	st.param.b64 	[param1], 0;
	.param .b32 retval0;
	call.uni (retval0), 
	vprintf, 
	(
	param0, 
	param1
	);
	ld.param.b32 	%r1553, [retval0];
	} // callseq 4
$L__BB0_277:
	ld.param.u64 	%rd238, [patch_match_param_4];
	add.f32 	%f808, %f1068, %f1069;
	cvt.rn.f32.s32 	%f809, %r2048;
	div.rn.f32 	%f810, %f808, %f809;
	setp.lt.f32 	%p682, %f810, %f1022;
	selp.b32 	%r2010, %r776, %r2010, %p682;
	selp.b32 	%r2011, %r777, %r2011, %p682;
	selp.f32 	%f1022, %f810, %f1022, %p682;
	cvta.to.global.u64 	%rd198, %rd238;
	mad.lo.s32 	%r1555, %r898, %r1, %r905;
	shl.b32 	%r1556, %r1555, 1;
	mul.wide.s32 	%rd199, %r1556, 4;
	add.s64 	%rd200, %rd198, %rd199;
	st.global.u32 	[%rd200], %r2010;
	st.global.u32 	[%rd200+4], %r2011;
	st.global.f32 	[%rd16], %f1022;
$L__BB0_278:
	setp.lt.s32 	%p683, %r606, 1;
	@%p683 bra 	$L__BB0_310;
	mov.u32 	%r2056, %r1665;
	mov.u32 	%r2057, %r1666;
	mov.u32 	%r2058, %r606;
$L__BB0_280:
	mov.u32 	%r1666, %r1664;
	mov.u32 	%r1665, %r1663;
	mov.u32 	%r1664, %r1662;
	setp.lt.s32 	%p684, %r558, %r557;
	sub.s32 	%r1558, %r2010, %r2058;
	max.s32 	%r1559, %r1558, 0;
	add.s32 	%r1560, %r2010, %r2058;
	add.s32 	%r1561, %r1560, 1;
	min.s32 	%r1562, %r1561, %r898;
	sub.s32 	%r1563, %r2011, %r2058;
	max.s32 	%r1564, %r1563, 0;
	add.s32 	%r1565, %r2011, %r2058;
	add.s32 	%r1566, %r1565, 1;
	min.s32 	%r1567, %r1566, %r891;
	shr.u32 	%r1568, %r2057, 2;
	xor.b32  	%r1569, %r1568, %r2057;
	shl.b32 	%r1570, %r1664, 4;
	shl.b32 	%r1571, %r1569, 1;
	xor.b32  	%r1572, %r1571, %r1570;
	xor.b32  	%r1573, %r1572, %r1569;
	xor.b32  	%r1663, %r1573, %r1664;
	add.s32 	%r1574, %r2079, %r1663;
	add.s32 	%r1575, %r1574, 362437;
	cvt.rn.f32.u32 	%f812, %r1575;
	fma.rn.f32 	%f813, %f812, 0f2F800000, 0f2F000000;
	sub.s32 	%r1576, %r1562, %r1559;
	cvt.rn.f32.s32 	%f814, %r1576;
	mul.f32 	%f815, %f813, %f814;
	cvt.rzi.s32.f32 	%r1577, %f815;
	rem.s32 	%r1578, %r1577, %r1576;
	add.s32 	%r830, %r1578, %r1559;
	shr.u32 	%r1579, %r2056, 2;
	xor.b32  	%r1580, %r1579, %r2056;
	shl.b32 	%r1581, %r1663, 4;
	shl.b32 	%r1582, %r1580, 1;
	xor.b32  	%r1583, %r1582, %r1581;
	xor.b32  	%r1584, %r1583, %r1580;
	xor.b32  	%r1662, %r1584, %r1663;
	add.s32 	%r2079, %r2079, 724874;
	add.s32 	%r1585, %r1662, %r2079;
	cvt.rn.f32.u32 	%f816, %r1585;
	fma.rn.f32 	%f817, %f816, 0f2F800000, 0f2F000000;
	sub.s32 	%r1586, %r1567, %r1564;
	cvt.rn.f32.s32 	%f818, %r1586;
	mul.f32 	%f819, %f817, %f818;
	cvt.rzi.s32.f32 	%r1587, %f819;
	rem.s32 	%r1588, %r1587, %r1586;
	add.s32 	%r833, %r1588, %r1564;
	mov.f32 	%f1094, 0f00000000;
	mov.b32 	%r2077, 0;
	mov.f32 	%f1095, %f1094;
	@%p684 bra 	$L__BB0_307;
	mov.b32 	%r2077, 0;
	setp.lt.s32 	%p685, %r893, 1;
	@%p685 bra 	$L__BB0_299;
	mov.f32 	%f1095, 0f00000000;
	mov.u32 	%r2061, %r557;
	mov.f32 	%f1094, %f1095;
$L__BB0_283:
	add.s32 	%r1622, %r2061, %r1;
	add.s32 	%r1623, %r2061, %r833;
	setp.gt.s32 	%p766, %r1622, -1;
	setp.lt.s32 	%p767, %r1622, %r891;
	and.pred  	%p21, %p766, %p767;
	setp.gt.s32 	%p768, %r1623, -1;
	setp.lt.s32 	%p769, %r1623, %r891;
	and.pred  	%p22, %p768, %p769;
	mul.lo.s32 	%r836, %r1622, %r898;
	mul.lo.s32 	%r837, %r1623, %r898;
	mov.u32 	%r2063, %r557;
$L__BB0_284:
	add.s32 	%r840, %r2063, %r905;
	add.s32 	%r841, %r2063, %r830;
	setp.gt.s32 	%p770, %r840, -1;
	setp.lt.s32 	%p771, %r840, %r898;
	and.pred  	%p772, %p770, %p771;
	and.pred  	%p773, %p772, %p21;
	setp.gt.s32 	%p774, %r841, -1;
	setp.lt.s32 	%p775, %r841, %r898;
	and.pred  	%p776, %p774, %p775;
	and.pred  	%p778, %p773, %p776;
	and.pred  	%p779, %p778, %p22;
	@%p779 bra 	$L__BB0_287;
$L__BB0_285:
	add.s32 	%r845, %r2063, 1;
	setp.eq.s32 	%p787, %r2063, %r558;
	mov.u32 	%r2063, %r845;
	@%p787 bra 	$L__BB0_286;
	bra.uni 	$L__BB0_284;
$L__BB0_286:
	add.s32 	%r854, %r2061, 1;
	setp.eq.s32 	%p788, %r2061, %r558;
	mov.u32 	%r2061, %r854;
	@%p788 bra 	$L__BB0_307;
	bra.uni 	$L__BB0_283;
$L__BB0_287:
	setp.lt.u32 	%p780, %r609, 7;
	add.s32 	%r1625, %r840, %r836;
	mul.lo.s32 	%r846, %r1625, %r893;
	add.s32 	%r1626, %r841, %r837;
	mul.lo.s32 	%r847, %r1626, %r893;
	mov.b32 	%r2068, 0;
	@%p780 bra 	$L__BB0_290;
	mov.b32 	%r2065, 0;
$L__BB0_289:
	.pragma "nounroll";
	add.s32 	%r1628, %r2065, %r846;
	mul.wide.s32 	%rd201, %r1628, 4;
	add.s64 	%rd202, %rd5, %rd201;
	ld.global.f32 	%f823, [%rd202];
	add.s32 	%r1629, %r2065, %r847;
	mul.wide.s32 	%rd203, %r1629, 4;
	add.s64 	%rd204, %rd4, %rd203;
	ld.global.f32 	%f824, [%rd204];
	sub.f32 	%f825, %f823, %f824;
	fma.rn.f32 	%f826, %f825, %f825, %f1094;
	add.s64 	%rd205, %rd3, %rd201;
	ld.global.f32 	%f827, [%rd205];
	add.s64 	%rd206, %rd2, %rd203;
	ld.global.f32 	%f828, [%rd206];
	sub.f32 	%f829, %f827, %f828;
	fma.rn.f32 	%f830, %f829, %f829, %f1095;
	ld.global.f32 	%f831, [%rd202+4];
	ld.global.f32 	%f832, [%rd204+4];
	sub.f32 	%f833, %f831, %f832;
	fma.rn.f32 	%f834, %f833, %f833, %f826;
	ld.global.f32 	%f835, [%rd205+4];
	ld.global.f32 	%f836, [%rd206+4];
	sub.f32 	%f837, %f835, %f836;
	fma.rn.f32 	%f838, %f837, %f837, %f830;
	ld.global.f32 	%f839, [%rd202+8];
	ld.global.f32 	%f840, [%rd204+8];
	sub.f32 	%f841, %f839, %f840;
	fma.rn.f32 	%f842, %f841, %f841, %f834;
	ld.global.f32 	%f843, [%rd205+8];
	ld.global.f32 	%f844, [%rd206+8];
	sub.f32 	%f845, %f843, %f844;
	fma.rn.f32 	%f846, %f845, %f845, %f838;
	ld.global.f32 	%f847, [%rd202+12];
	ld.global.f32 	%f848, [%rd204+12];
	sub.f32 	%f849, %f847, %f848;
	fma.rn.f32 	%f850, %f849, %f849, %f842;
	ld.global.f32 	%f851, [%rd205+12];
	ld.global.f32 	%f852, [%rd206+12];
	sub.f32 	%f853, %f851, %f852;
	fma.rn.f32 	%f854, %f853, %f853, %f846;
	ld.global.f32 	%f855, [%rd202+16];
	ld.global.f32 	%f856, [%rd204+16];
	sub.f32 	%f857, %f855, %f856;
	fma.rn.f32 	%f858, %f857, %f857, %f850;
	ld.global.f32 	%f859, [%rd205+16];
	ld.global.f32 	%f860, [%rd206+16];
	sub.f32 	%f861, %f859, %f860;
	fma.rn.f32 	%f862, %f861, %f861, %f854;
	ld.global.f32 	%f863, [%rd202+20];
	ld.global.f32 	%f864, [%rd204+20];
	sub.f32 	%f865, %f863, %f864;
	fma.rn.f32 	%f866, %f865, %f865, %f858;
	ld.global.f32 	%f867, [%rd205+20];
	ld.global.f32 	%f868, [%rd206+20];
	sub.f32 	%f869, %f867, %f868;
	fma.rn.f32 	%f870, %f869, %f869, %f862;
	ld.global.f32 	%f871, [%rd202+24];
	ld.global.f32 	%f872, [%rd204+24];
	sub.f32 	%f873, %f871, %f872;
	fma.rn.f32 	%f874, %f873, %f873, %f866;
	ld.global.f32 	%f875, [%rd205+24];
	ld.global.f32 	%f876, [%rd206+24];
	sub.f32 	%f877, %f875, %f876;
	fma.rn.f32 	%f878, %f877, %f877, %f870;
	ld.global.f32 	%f879, [%rd202+28];
	ld.global.f32 	%f880, [%rd204+28];
	sub.f32 	%f881, %f879, %f880;
	fma.rn.f32 	%f1094, %f881, %f881, %f874;
	ld.global.f32 	%f882, [%rd205+28];
	ld.global.f32 	%f883, [%rd206+28];
	sub.f32 	%f884, %f882, %f883;
	fma.rn.f32 	%f1095, %f884, %f884, %f878;
	add.s32 	%r2065, %r2065, 8;
	setp.eq.s32 	%p781, %r2065, %r616;
	mov.u32 	%r2068, %r616;
	@%p781 bra 	$L__BB0_290;
	bra.uni 	$L__BB0_289;
$L__BB0_290:
	setp.eq.s32 	%p782, %r610, 0;
	@%p782 bra 	$L__BB0_298;
	setp.lt.u32 	%p783, %r611, 3;
	@%p783 bra 	$L__BB0_293;
	add.s32 	%r1630, %r2068, %r846;
	mul.wide.s32 	%rd207, %r1630, 4;
	add.s64 	%rd208, %rd5, %rd207;
	ld.global.f32 	%f886, [%rd208];
	add.s32 	%r1631, %r2068, %r847;
	mul.wide.s32 	%rd209, %r1631, 4;
	add.s64 	%rd210, %rd4, %rd209;
	ld.global.f32 	%f887, [%rd210];
	sub.f32 	%f888, %f886, %f887;
	fma.rn.f32 	%f889, %f888, %f888, %f1094;
	add.s64 	%rd211, %rd3, %rd207;
	ld.global.f32 	%f890, [%rd211];
	add.s64 	%rd212, %rd2, %rd209;
	ld.global.f32 	%f891, [%rd212];
	sub.f32 	%f892, %f890, %f891;
	fma.rn.f32 	%f893, %f892, %f892, %f1095;
	ld.global.f32 	%f894, [%rd208+4];
	ld.global.f32 	%f895, [%rd210+4];
	sub.f32 	%f896, %f894, %f895;
	fma.rn.f32 	%f897, %f896, %f896, %f889;
	ld.global.f32 	%f898, [%rd211+4];
	ld.global.f32 	%f899, [%rd212+4];
	sub.f32 	%f900, %f898, %f899;
	fma.rn.f32 	%f901, %f900, %f900, %f893;
	ld.global.f32 	%f902, [%rd208+8];
	ld.global.f32 	%f903, [%rd210+8];
	sub.f32 	%f904, %f902, %f903;
	fma.rn.f32 	%f905, %f904, %f904, %f897;
	ld.global.f32 	%f906, [%rd211+8];
	ld.global.f32 	%f907, [%rd212+8];
	sub.f32 	%f908, %f906, %f907;
	fma.rn.f32 	%f909, %f908, %f908, %f901;
	ld.global.f32 	%f910, [%rd208+12];
	ld.global.f32 	%f911, [%rd210+12];
	sub.f32 	%f912, %f910, %f911;
	fma.rn.f32 	%f1094, %f912, %f912, %f905;
	ld.global.f32 	%f913, [%rd211+12];
	ld.global.f32 	%f914, [%rd212+12];
	sub.f32 	%f915, %f913, %f914;
	fma.rn.f32 	%f1095, %f915, %f915, %f909;
	add.s32 	%r2068, %r2068, 4;
$L__BB0_293:
	setp.eq.s32 	%p784, %r612, 0;
	@%p784 bra 	$L__BB0_298;
	setp.eq.s32 	%p785, %r613, 0;
	@%p785 bra 	$L__BB0_296;
	add.s32 	%r1632, %r2068, %r846;
	mul.wide.s32 	%rd213, %r1632, 4;
	add.s64 	%rd214, %rd5, %rd213;
	ld.global.f32 	%f917, [%rd214];
	add.s32 	%r1633, %r2068, %r847;
	mul.wide.s32 	%rd215, %r1633, 4;
	add.s64 	%rd216, %rd4, %rd215;
	ld.global.f32 	%f918, [%rd216];
	sub.f32 	%f919, %f917, %f918;
	fma.rn.f32 	%f920, %f919, %f919, %f1094;
	add.s64 	%rd217, %rd3, %rd213;
	ld.global.f32 	%f921, [%rd217];
	add.s64 	%rd218, %rd2, %rd215;
	ld.global.f32 	%f922, [%rd218];
	sub.f32 	%f923, %f921, %f922;
	fma.rn.f32 	%f924, %f923, %f923, %f1095;
	ld.global.f32 	%f925, [%rd214+4];
	ld.global.f32 	%f926, [%rd216+4];
	sub.f32 	%f927, %f925, %f926;
	fma.rn.f32 	%f1094, %f927, %f927, %f920;
	ld.global.f32 	%f928, [%rd217+4];
	ld.global.f32 	%f929, [%rd218+4];
	sub.f32 	%f930, %f928, %f929;
	fma.rn.f32 	%f1095, %f930, %f930, %f924;
	add.s32 	%r2068, %r2068, 2;
$L__BB0_296:
	setp.eq.s32 	%p786, %r617, 0;
	@%p786 bra 	$L__BB0_298;
	add.s32 	%r1634, %r2068, %r846;
	mul.wide.s32 	%rd219, %r1634, 4;
	add.s64 	%rd220, %rd5, %rd219;
	ld.global.f32 	%f931, [%rd220];
	add.s32 	%r1635, %r2068, %r847;
	mul.wide.s32 	%rd221, %r1635, 4;
	add.s64 	%rd222, %rd4, %rd221;
	ld.global.f32 	%f932, [%rd222];
	sub.f32 	%f933, %f931, %f932;
	fma.rn.f32 	%f1094, %f933, %f933, %f1094;
	add.s64 	%rd223, %rd3, %rd219;
	ld.global.f32 	%f934, [%rd223];
	add.s64 	%rd224, %rd2, %rd221;
	ld.global.f32 	%f935, [%rd224];
	sub.f32 	%f936, %f934, %f935;
	fma.rn.f32 	%f1095, %f936, %f936, %f1095;
$L__BB0_298:
	add.s32 	%r2077, %r2077, 1;
	bra.uni 	$L__BB0_285;
$L__BB0_299:
	mov.u32 	%r2070, %r557;
$L__BB0_300:
	setp.eq.s32 	%p686, %r614, 0;
	add.s32 	%r1591, %r2070, %r1;
	add.s32 	%r1592, %r2070, %r833;
	setp.gt.s32 	%p687, %r1591, -1;
	setp.lt.s32 	%p688, %r1591, %r891;
	and.pred  	%p23, %p687, %p688;
	setp.gt.s32 	%p689, %r1592, -1;
	setp.lt.s32 	%p690, %r1592, %r891;
	and.pred  	%p24, %p689, %p690;
	mov.u32 	%r2072, %r557;
	@%p686 bra 	$L__BB0_304;
	setp.eq.s32 	%p691, %r614, 1;
	add.s32 	%r1593, %r557, %r905;
	setp.gt.s32 	%p692, %r1593, -1;
	setp.lt.s32 	%p693, %r1593, %r898;
	and.pred  	%p694, %p692, %p693;
	and.pred  	%p695, %p694, %p23;
	add.s32 	%r1594, %r557, %r830;
	setp.gt.s32 	%p696, %r1594, -1;
	setp.lt.s32 	%p697, %r1594, %r898;
	and.pred  	%p698, %p696, %p697;
	and.pred  	%p700, %p695, %p698;
	and.pred  	%p701, %p700, %p24;
	selp.u32 	%r1595, 1, 0, %p701;
	add.s32 	%r2077, %r2077, %r1595;
	mov.u32 	%r2072, %r615;
	@%p691 bra 	$L__BB0_304;
	add.s32 	%r2072, %r557, 2;
	setp.eq.s32 	%p702, %r614, 2;
	add.s32 	%r1597, %r1593, 1;
	setp.gt.s32 	%p703, %r1597, -1;
	setp.lt.s32 	%p704, %r1597, %r898;
	and.pred  	%p705, %p703, %p704;
	and.pred  	%p706, %p705, %p23;
	add.s32 	%r1599, %r1594, 1;
	setp.gt.s32 	%p707, %r1599, -1;
	setp.lt.s32 	%p708, %r1599, %r898;
	and.pred  	%p709, %p707, %p708;
	and.pred  	%p711, %p706, %p709;
	and.pred  	%p712, %p711, %p24;
	selp.u32 	%r1600, 1, 0, %p712;
	add.s32 	%r2077, %r2077, %r1600;
	@%p702 bra 	$L__BB0_304;
	add.s32 	%r2072, %r557, 3;
	add.s32 	%r1602, %r1593, 2;
	setp.gt.s32 	%p713, %r1602, -1;
	setp.lt.s32 	%p714, %r1602, %r898;
	and.pred  	%p715, %p713, %p714;
	and.pred  	%p716, %p715, %p23;
	add.s32 	%r1604, %r1594, 2;
	setp.gt.s32 	%p717, %r1604, -1;
	setp.lt.s32 	%p718, %r1604, %r898;
	and.pred  	%p719, %p717, %p718;
	and.pred  	%p721, %p716, %p719;
	and.pred  	%p722, %p721, %p24;
	selp.u32 	%r1605, 1, 0, %p722;
	add.s32 	%r2077, %r2077, %r1605;
$L__BB0_304:
	setp.lt.u32 	%p723, %r608, 3;
	@%p723 bra 	$L__BB0_306;
$L__BB0_305:
	add.s32 	%r1606, %r2072, %r905;
	add.s32 	%r1607, %r2072, %r830;
	setp.gt.s32 	%p724, %r1606, -1;
	setp.lt.s32 	%p725, %r1606, %r898;
	and.pred  	%p726, %p724, %p725;
	and.pred  	%p727, %p726, %p23;
	setp.gt.s32 	%p728, %r1607, -1;
	setp.lt.s32 	%p729, %r1607, %r898;
	and.pred  	%p730, %p728, %p729;
	and.pred  	%p732, %p727, %p730;
	and.pred  	%p733, %p732, %p24;
	selp.u32 	%r1608, 1, 0, %p733;
	add.s32 	%r1609, %r2077, %r1608;
	add.s32 	%r1610, %r1606, 1;
	add.s32 	%r1611, %r1607, 1;
	setp.gt.s32 	%p734, %r1610, -1;
	setp.lt.s32 	%p735, %r1610, %r898;
	and.pred  	%p736, %p734, %p735;
	and.pred  	%p737, %p736, %p23;
	setp.gt.s32 	%p738, %r1611, -1;
	setp.lt.s32 	%p739, %r1611, %r898;
	and.pred  	%p740, %p738, %p739;
	and.pred  	%p742, %p737, %p740;
	and.pred  	%p743, %p742, %p24;
	selp.u32 	%r1612, 1, 0, %p743;
	add.s32 	%r1613, %r1609, %r1612;
	add.s32 	%r1614, %r1606, 2;
	add.s32 	%r1615, %r1607, 2;
	setp.gt.s32 	%p744, %r1614, -1;
	setp.lt.s32 	%p745, %r1614, %r898;
	and.pred  	%p746, %p744, %p745;
	and.pred  	%p747, %p746, %p23;
	setp.gt.s32 	%p748, %r1615, -1;
	setp.lt.s32 	%p749, %r1615, %r898;
	and.pred  	%p750, %p748, %p749;
	and.pred  	%p752, %p747, %p750;
	and.pred  	%p753, %p752, %p24;
	selp.u32 	%r1616, 1, 0, %p753;
	add.s32 	%r1617, %r1613, %r1616;
	add.s32 	%r1618, %r1606, 3;
	add.s32 	%r1619, %r1607, 3;
	setp.gt.s32 	%p754, %r1618, -1;
	setp.lt.s32 	%p755, %r1618, %r898;
	and.pred  	%p756, %p754, %p755;
	and.pred  	%p757, %p756, %p23;
	setp.gt.s32 	%p758, %r1619, -1;
	setp.lt.s32 	%p759, %r1619, %r898;
	and.pred  	%p760, %p758, %p759;
	and.pred  	%p762, %p757, %p760;
	and.pred  	%p763, %p762, %p24;
	selp.u32 	%r1620, 1, 0, %p763;
	add.s32 	%r2077, %r1617, %r1620;
	add.s32 	%r2072, %r2072, 4;
	setp.ne.s32 	%p764, %r2072, %r607;
	@%p764 bra 	$L__BB0_305;
$L__BB0_306:
	add.s32 	%r870, %r2070, 1;
	setp.ne.s32 	%p765, %r2070, %r558;
	mov.u32 	%r2070, %r870;
	mov.f32 	%f1095, %f1094;
	@%p765 bra 	$L__BB0_300;
$L__BB0_307:
	setp.ne.s32 	%p789, %r2077, 0;
	@%p789 bra 	$L__BB0_309;
	mov.u64 	%rd225, $str;
	cvta.global.u64 	%rd226, %rd225;
	{ // callseq 5, 0
	.param .b64 param0;
	st.param.b64 	[param0], %rd226;
	.param .b64 param1;
	st.param.b64 	[param1], 0;
	.param .b32 retval0;
	call.uni (retval0), 
	vprintf, 
	(
	param0, 
	param1
	);
	ld.param.b32 	%r1636, [retval0];
	} // callseq 5
$L__BB0_309:
	add.f32 	%f937, %f1094, %f1095;
	cvt.rn.f32.s32 	%f938, %r2077;
	div.rn.f32 	%f939, %f937, %f938;
	setp.lt.f32 	%p790, %f939, %f1022;
	selp.b32 	%r2010, %r830, %r2010, %p790;
	selp.b32 	%r2011, %r833, %r2011, %p790;
	selp.f32 	%f1022, %f939, %f1022, %p790;
	shr.u32 	%r874, %r2058, 1;
	setp.gt.u32 	%p791, %r2058, 1;
	mov.u32 	%r2056, %r1665;
	mov.u32 	%r2057, %r1666;
	mov.u32 	%r2058, %r874;
	@%p791 bra 	$L__BB0_280;
$L__BB0_310:
	ld.param.u64 	%rd239, [patch_match_param_4];
	cvta.to.global.u64 	%rd227, %rd239;
	mad.lo.s32 	%r1638, %r898, %r1, %r905;
	shl.b32 	%r1639, %r1638, 1;
	mul.wide.s32 	%rd228, %r1639, 4;
	add.s64 	%rd229, %rd227, %rd228;
	st.global.u32 	[%rd229], %r2010;
	st.global.u32 	[%rd229+4], %r2011;
	st.global.f32 	[%rd16], %f1022;
	bar.sync 	0;
	shr.u32 	%r883, %r1967, 1;
	setp.gt.u32 	%p792, %r1967, 1;
	mov.u32 	%r1967, %r883;
	@%p792 bra 	$L__BB0_149;
$L__BB0_311:
	ld.param.u32 	%r1641, [patch_match_param_11];
	add.s32 	%r1960, %r1960, 1;
	setp.ne.s32 	%p793, %r1960, %r1641;
	@%p793 bra 	$L__BB0_147;
$L__BB0_312:
	ret;

}


// ===== COMPILED SASS (sm_100) =====

	.target	sm_100

	.elftype	@"ET_EXEC"


//--------------------- .note.nv.tkinfo           --------------------------
	.section	.note.nv.tkinfo,"",@"SHT_NOTE"
	.sectionflags	@"SHF_NOTE_NV_TKINFO"
	.tkinfo
        /*0018*/ 	.word	0x00000002
        /*0030*/ 	.string	""
        /*0030*/ 	.string	"ptxas"
        /*0030*/ 	.string	"Cuda compilation tools, release 13.0, V13.0.88"
        /*0030*/ 	.string	"Build cuda_13.0.r13.0/compiler.36424714_0"
        /*0030*/ 	.string	"-arch sm_100 -m 64 "



//--------------------- .note.nv.cuinfo           --------------------------
	.section	.note.nv.cuinfo,"",@"SHT_NOTE"
	.sectionflags	@"SHF_NOTE_NV_CUINFO"
        /*0018*/ 	.short	0x0002
        /*001a*/ 	.short	0x0064
        /*001c*/ 	.short	0x0082
	.zero		2


//--------------------- .nv.info                  --------------------------
	.section	.nv.info,"",@"SHT_CUDA_INFO"
	.align	4


	//----- nvinfo : EIATTR_REGCOUNT
	.align		4
        /*0000*/ 	.byte	0x04, 0x2f
        /*0002*/ 	.short	(.L_11 - .L_10)
	.align		4
.L_10:
        /*0004*/ 	.word	index@(patch_match)
        /*0008*/ 	.word	0x00000036


	//----- nvinfo : EIATTR_FRAME_SIZE
	.align		4
.L_11:
        /*000c*/ 	.byte	0x04, 0x11
        /*000e*/ 	.short	(.L_13 - .L_12)
	.align		4
.L_12:
        /*0010*/ 	.word	index@($__internal_0_$__cuda_sm3x_div_rn_noftz_f32_slowpath)
        /*0014*/ 	.word	0x00000030


	//----- nvinfo : EIATTR_FRAME_SIZE
	.align		4
.L_13:
        /*0018*/ 	.byte	0x04, 0x11
        /*001a*/ 	.short	(.L_15 - .L_14)
	.align		4
.L_14:
        /*001c*/ 	.word	index@(patch_match)
        /*0020*/ 	.word	0x00000030


	//----- nvinfo : EIATTR_MIN_STACK_SIZE
	.align		4
.L_15:
        /*0024*/ 	.byte	0x04, 0x12
        /*0026*/ 	.short	(.L_17 - .L_16)
	.align		4
.L_16:
        /*0028*/ 	.word	index@(patch_match)
        /*002c*/ 	.word	0x00000030
.L_17:


//--------------------- .nv.compat                --------------------------
	.section	.nv.compat,"",@"SHT_CUDA_COMPAT_INFO"
	.align	4
        /*0000*/ 	.byte	0x02, 0x09, 0x00, 0x00, 0x02, 0x02, 0x01, 0x00, 0x02, 0x05, 0x05, 0x00, 0x03, 0x07, 0x01, 0x01
        /*0010*/ 	.byte	0x02, 0x03, 0x00, 0x00, 0x02, 0x06, 0x01, 0x00, 0x04, 0x0b, 0x08, 0x00, 0x01, 0x00, 0x00, 0x00
        /*0020*/ 	.byte	0x00, 0x00, 0x00, 0x00


//--------------------- .nv.info.patch_match      --------------------------
	.section	.nv.info.patch_match,"",@"SHT_CUDA_INFO"
	.sectionflags	@""
	.align	4


	//----- nvinfo : EIATTR_CUDA_API_VERSION
	.align		4
        /*0000*/ 	.byte	0x04, 0x37
        /*0002*/ 	.short	(.L_19 - .L_18)
.L_18:
        /*0004*/ 	.word	0x00000082


	//----- nvinfo : EIATTR_KPARAM_INFO
	.align		4
.L_19:
        /*0008*/ 	.byte	0x04, 0x17
        /*000a*/ 	.short	(.L_21 - .L_20)
.L_20:
        /*000c*/ 	.word	0x00000000
        /*0010*/ 	.short	0x000d
        /*0012*/ 	.short	0x0050
        /*0014*/ 	.byte	0x00, 0xf0, 0x11, 0x00


	//----- nvinfo : EIATTR_KPARAM_INFO
	.align		4
.L_21:
        /*0018*/ 	.byte	0x04, 0x17
        /*001a*/ 	.short	(.L_23 - .L_22)
.L_22:
        /*001c*/ 	.word	0x00000000
        /*0020*/ 	.short	0x000c
        /*0022*/ 	.short	0x004c
        /*0024*/ 	.byte	0x00, 0xf0, 0x11, 0x00


	//----- nvinfo : EIATTR_KPARAM_INFO
	.align		4
.L_23:
        /*0028*/ 	.byte	0x04, 0x17
        /*002a*/ 	.short	(.L_25 - .L_24)
.L_24:
        /*002c*/ 	.word	0x00000000
        /*0030*/ 	.short	0x000b
        /*0032*/ 	.short	0x0048
        /*0034*/ 	.byte	0x00, 0xf0, 0x11, 0x00


	//----- nvinfo : EIATTR_KPARAM_INFO
	.align		4
.L_25:
        /*0038*/ 	.byte	0x04, 0x17
        /*003a*/ 	.short	(.L_27 - .L_26)
.L_26:
        /*003c*/ 	.word	0x00000000
        /*0040*/ 	.short	0x000a
        /*0042*/ 	.short	0x0044
        /*0044*/ 	.byte	0x00, 0xf0, 0x11, 0x00


	//----- nvinfo : EIATTR_KPARAM_INFO
	.align		4
.L_27:
        /*0048*/ 	.byte	0x04, 0x17
        /*004a*/ 	.short	(.L_29 - .L_28)
.L_28:
        /*004c*/ 	.word	0x00000000
        /*0050*/ 	.short	0x0009
        /*0052*/ 	.short	0x0040
        /*0054*/ 	.byte	0x00, 0xf0, 0x11, 0x00


	//----- nvinfo : EIATTR_KPARAM_INFO
	.align		4
.L_29:
        /*0058*/ 	.byte	0x04, 0x17
        /*005a*/ 	.short	(.L_31 - .L_30)
.L_30:
        /*005c*/ 	.word	0x00000000
        /*0060*/ 	.short	0x0008
        /*0062*/ 	.short	0x003c
        /*0064*/ 	.byte	0x00, 0xf0, 0x11, 0x00


	//----- nvinfo : EIATTR_KPARAM_INFO
	.align		4
.L_31:
        /*0068*/ 	.byte	0x04, 0x17
        /*006a*/ 	.short	(.L_33 - .L_32)
.L_32:
        /*006c*/ 	.word	0x00000000
        /*0070*/ 	.short	0x0007
        /*0072*/ 	.short	0x0038
        /*0074*/ 	.byte	0x00, 0xf0, 0x11, 0x00


	//----- nvinfo : EIATTR_KPARAM_INFO
	.align		4
.L_33:
        /*0078*/ 	.byte	0x04, 0x17
        /*007a*/ 	.short	(.L_35 - .L_34)
.L_34:
        /*007c*/ 	.word	0x00000000
        /*0080*/ 	.short	0x0006
        /*0082*/ 	.short	0x0030
        /*0084*/ 	.byte	0x00, 0xf5, 0x21, 0x00


	//----- nvinfo : EIATTR_KPARAM_INFO
	.align		4
.L_35:
        /*0088*/ 	.byte	0x04, 0x17
        /*008a*/ 	.short	(.L_37 - .L_36)
.L_36:
        /*008c*/ 	.word	0x00000000
        /*0090*/ 	.short	0x0005
        /*0092*/ 	.short	0x0028
        /*0094*/ 	.byte	0x00, 0xf5, 0x21, 0x00


	//----- nvinfo : EIATTR_KPARAM_INFO
	.align		4
.L_37:
        /*0098*/ 	.byte	0x04, 0x17
        /*009a*/ 	.short	(.L_39 - .L_38)
.L_38:
        /*009c*/ 	.word	0x00000000
        /*00a0*/ 	.short	0x0004
        /*00a2*/ 	.short	0x0020
        /*00a4*/ 	.byte	0x00, 0xf5, 0x21, 0x00


	//----- nvinfo : EIATTR_KPARAM_INFO
	.align		4
.L_39:
        /*00a8*/ 	.byte	0x04, 0x17
        /*00aa*/ 	.short	(.L_41 - .L_40)
.L_40:
        /*00ac*/ 	.word	0x00000000
        /*00b0*/ 	.short	0x0003
        /*00b2*/ 	.short	0x0018
        /*00b4*/ 	.byte	0x00, 0xf5, 0x21, 0x00


	//----- nvinfo : EIATTR_KPARAM_INFO
	.align		4
.L_41:
        /*00b8*/ 	.byte	0x04, 0x17
        /*00ba*/ 	.short	(.L_43 - .L_42)
.L_42:
        /*00bc*/ 	.word	0x00000000
        /*00c0*/ 	.short	0x0002
        /*00c2*/ 	.short	0x0010
        /*00c4*/ 	.byte	0x00, 0xf5, 0x21, 0x00


	//----- nvinfo : EIATTR_KPARAM_INFO
	.align		4
.L_43:
        /*00c8*/ 	.byte	0x04, 0x17
        /*00ca*/ 	.short	(.L_45 - .L_44)
.L_44:
        /*00cc*/ 	.word	0x00000000
        /*00d0*/ 	.short	0x0001
        /*00d2*/ 	.short	0x0008
        /*00d4*/ 	.byte	0x00, 0xf5, 0x21, 0x00


	//----- nvinfo : EIATTR_KPARAM_INFO
	.align		4
.L_45:
        /*00d8*/ 	.byte	0x04, 0x17
        /*00da*/ 	.short	(.L_47 - .L_46)
.L_46:
        /*00dc*/ 	.word	0x00000000
        /*00e0*/ 	.short	0x0000
        /*00e2*/ 	.short	0x0000
        /*00e4*/ 	.byte	0x00, 0xf5, 0x21, 0x00


	//----- nvinfo : EIATTR_SPARSE_MMA_MASK
	.align		4
.L_47:
        /*00e8*/ 	.byte	0x03, 0x50
        /*00ea*/ 	.short	0x0000


	//----- nvinfo : EIATTR_MAXREG_COUNT
	.align		4
        /*00ec*/ 	.byte	0x03, 0x1b
        /*00ee*/ 	.short	0x00ff


	//----- nvinfo : EIATTR_NUM_BARRIERS
	.align		4
        /*00f0*/ 	.byte	0x02, 0x4c
        /*00f2*/ 	.byte	0x01
	.zero		1


	//----- nvinfo : EIATTR_EXTERNS
	.align		4
        /*00f4*/ 	.byte	0x04, 0x0f
        /*00f6*/ 	.short	(.L_49 - .L_48)


	//   ....[0]....
	.align		4
.L_48:
        /*00f8*/ 	.word	index@(vprintf)


	//----- nvinfo : EIATTR_MERCURY_ISA_VERSION
	.align		4
.L_49:
        /*00fc*/ 	.byte	0x03, 0x5f
        /*00fe*/ 	.short	0x0101


	//----- nvinfo : EIATTR_VRC_CTA_INIT_COUNT
	.align		4
        /*0100*/ 	.byte	0x02, 0x4a
	.zero		1
	.zero		1


	//----- nvinfo : EIATTR_SYSCALL_OFFSETS
	.align		4
        /*0104*/ 	.byte	0x04, 0x46
        /*0106*/ 	.short	(.L_51 - .L_50)


	//   ....[0]....
.L_50:
        /*0108*/ 	.word	0x00003dd0


	//   ....[1]....
        /*010c*/ 	.word	0x000058a0


	//   ....[2]....
        /*0110*/ 	.word	0x00007210


	//   ....[3]....
        /*0114*/ 	.word	0x00008b80


	//   ....[4]....
        /*0118*/ 	.word	0x0000a500


	//   ....[5]....
        /*011c*/ 	.word	0x0000c3b0


	//----- nvinfo : EIATTR_EXIT_INSTR_OFFSETS
	.align		4
.L_51:
        /*0120*/ 	.byte	0x04, 0x1c
        /*0122*/ 	.short	(.L_53 - .L_52)


	//   ....[0]....
.L_52:
        /*0124*/ 	.word	0x000000d0


	//   ....[1]....
        /*0128*/ 	.word	0x00003f40


	//   ....[2]....
        /*012c*/ 	.word	0x0000c670


	//----- nvinfo : EIATTR_CRS_STACK_SIZE
	.align		4
.L_53:
        /*0130*/ 	.byte	0x04, 0x1e
        /*0132*/ 	.short	(.L_55 - .L_54)
.L_54:
        /*0134*/ 	.word	0x00000000


	//----- nvinfo : EIATTR_CBANK_PARAM_SIZE
	.align		4
.L_55:
        /*0138*/ 	.byte	0x03, 0x19
        /*013a*/ 	.short	0x0054


	//----- nvinfo : EIATTR_PARAM_CBANK
	.align		4
        /*013c*/ 	.byte	0x04, 0x0a
        /*013e*/ 	.short	(.L_57 - .L_56)
	.align		4
.L_56:
        /*0140*/ 	.word	index@(.nv.constant0.patch_match)
        /*0144*/ 	.short	0x0380
        /*0146*/ 	.short	0x0054


	//----- nvinfo : EIATTR_SW_WAR
	.align		4
.L_57:
        /*0148*/ 	.byte	0x04, 0x36
        /*014a*/ 	.short	(.L_59 - .L_58)
.L_58:
        /*014c*/ 	.word	0x00000008
.L_59:


//--------------------- .nv.callgraph             --------------------------
	.section	.nv.callgraph,"",@"SHT_CUDA_CALLGRAPH"
	.align	4
	.sectionentsize	8
	.align		4
        /*0000*/ 	.word	0x00000000
	.align		4
        /*0004*/ 	.word	0xffffffff
	.align		4
        /*0008*/ 	.word	index@(patch_match)
	.align		4
        /*000c*/ 	.word	index@(vprintf)
	.align		4
        /*0010*/ 	.word	0x00000000
	.align		4
        /*0014*/ 	.word	0xfffffffe
	.align		4
        /*0018*/ 	.word	0x00000000
	.align		4
        /*001c*/ 	.word	0xfffffffd
	.align		4
        /*0020*/ 	.word	0x00000000
	.align		4
        /*0024*/ 	.word	0xfffffffc


//--------------------- .nv.constant4             --------------------------
	.section	.nv.constant4,"a",@progbits
	.align	8
	.align		8
.nv.constant4:
        /*0000*/ 	.dword	vprintf
	.align		8
        /*0008*/ 	.dword	precalc_xorwow_matrix
	.align		8
        /*0010*/ 	.dword	precalc_xorwow_offset_matrix
	.align		8
        /*0018*/ 	.dword	mrg32k3aM1
	.align		8
        /*0020*/ 	.dword	mrg32k3aM2
	.align		8
        /*0028*/ 	.dword	mrg32k3aM1SubSeq
	.align		8
        /*0030*/ 	.dword	mrg32k3aM2SubSeq
	.align		8
        /*0038*/ 	.dword	mrg32k3aM1Seq
	.align		8
        /*0040*/ 	.dword	mrg32k3aM2Seq
	.align		8
        /*0048*/ 	.dword	$str


//--------------------- .nv.constant3             --------------------------
	.section	.nv.constant3,"a",@progbits
	.align	8
.nv.constant3:
	.type		__cr_lgamma_table,@object
	.size		__cr_lgamma_table,(.L_8 - __cr_lgamma_table)
__cr_lgamma_table:
        /*0000*/ 	.byte	0x00, 0x00, 0x00, 0x00, 0x00, 0x00, 0x00, 0x00, 0x00, 0x00, 0x00, 0x00, 0x00, 0x00, 0x00, 0x00
        /*0010*/ 	.byte	0xef, 0x39, 0xfa, 0xfe, 0x42, 0x2e, 0xe6, 0x3f, 0x02, 0x20, 0x2a, 0xfa, 0x0b, 0xab, 0xfc, 0x3f
        /*0020*/ 	.byte	0xf9, 0x2c, 0x92, 0x7c, 0xa7, 0x6c, 0x09, 0x40, 0xc9, 0x79, 0x44, 0x3c, 0x64, 0x26, 0x13, 0x40
        /*0030*/ 	.byte	0xca, 0x01, 0xcf, 0x3a, 0x27, 0x51, 0x1a, 0x40, 0x30, 0xcc, 0x2d, 0xf3, 0xe1, 0x0c, 0x21, 0x40
        /*0040*/ 	.byte	0x0d, 0xb7, 0xfc, 0x82, 0x8e, 0x35, 0x25, 0x40
.L_8:


//--------------------- .text.patch_match         --------------------------
	.section	.text.patch_match,"ax",@progbits
	.align	128
        .global         patch_match
        .type           patch_match,@function
        .size           patch_match,(.L_x_175 - patch_match)
        .other          patch_match,@"STO_CUDA_ENTRY STV_DEFAULT"
patch_match:
.text.patch_match:
[----:B------:R-:W0:Y:S01]  /*0000*/  LDC R1, c[0x0][0x37c] ;  /* 0x0000df00ff017b82 */ /* 0x000e220000000800 */
[----:B------:R-:W1:Y:S07]  /*0010*/  S2R R3, SR_TID.Y ;  /* 0x0000000000037919 */ /* 0x000e6e0000002200 */
[----:B------:R-:W2:Y:S01]  /*0020*/  LDC R43, c[0x0][0x360] ;  /* 0x0000d800ff2b7b82 */ /* 0x000ea20000000800 */
[----:B------:R-:W3:Y:S01]  /*0030*/  LDCU.64 UR6, c[0x0][0x3b8] ;  /* 0x00007700ff0677ac */ /* 0x000ee20008000a00 */
[----:B0-----:R-:W-:Y:S01]  /*0040*/  VIADD R1, R1, 0xffffffd0 ;  /* 0xffffffd001017836 */ /* 0x001fe20000000000 */
[----:B------:R-:W2:Y:S05]  /*0050*/  S2R R0, SR_TID.X ;  /* 0x0000000000007919 */ /* 0x000eaa0000002100 */
[----:B------:R-:W1:Y:S08]  /*0060*/  S2UR UR5, SR_CTAID.Y ;  /* 0x00000000000579c3 */ /* 0x000e700000002600 */
[----:B------:R-:W1:Y:S08]  /*0070*/  LDC R42, c[0x0][0x364] ;  /* 0x0000d900ff2a7b82 */ /* 0x000e700000000800 */
[----:B------:R-:W2:Y:S01]  /*0080*/  S2UR UR4, SR_CTAID.X ;  /* 0x00000000000479c3 */ /* 0x000ea20000002500 */
[----:B-1----:R-:W-:-:S05]  /*0090*/  IMAD R42, R42, UR5, R3 ;  /* 0x000000052a2a7c24 */ /* 0x002fca000f8e0203 */
[----:B---3--:R-:W-:Y:S01]  /*00a0*/  ISETP.GE.AND P0, PT, R42, UR7, PT ;  /* 0x000000072a007c0c */ /* 0x008fe2000bf06270 */
[----:B--2---:R-:W-:-:S05]  /*00b0*/  IMAD R43, R43, UR4, R0 ;  /* 0x000000042b2b7c24 */ /* 0x004fca000f8e0200 */
[----:B------:R-:W-:-:S13]  /*00c0*/  ISETP.GE.OR P0, PT, R43, UR6, P0 ;  /* 0x000000062b007c0c */ /* 0x000fda0008706670 */
[----:B------:R-:W-:Y:S05]  /*00d0*/  @P0 EXIT ;  /* 0x000000000000094d */ /* 0x000fea0003800000 */
[C---:B------:R-:W-:Y:S01]  /*00e0*/  LOP3.LUT R0, R43.reuse, 0xaad26b49, RZ, 0x3c, !PT ;  /* 0xaad26b492b007812 */ /* 0x040fe200078e3cff */
[----:B------:R-:W-:Y:S01]  /*00f0*/  IMAD.MOV.U32 R3, RZ, RZ, -0x266e14b1 ;  /* 0xd991eb4fff037424 */ /* 0x000fe200078e00ff */
[----:B------:R-:W-:Y:S01]  /*0100*/  ISETP.GT.AND P0, PT, R43, -0x1, PT ;  /* 0xffffffff2b00780c */ /* 0x000fe20003f04270 */
[----:B------:R-:W0:Y:S01]  /*0110*/  LDCU.64 UR36, c[0x0][0x358] ;  /* 0x00006b00ff2477ac */ /* 0x000e220008000a00 */
[----:B------:R-:W-:Y:S01]  /*0120*/  BSSY.RECONVERGENT B0, `(.L_x_0) ;  /* 0x000025d000007945 */ /* 0x000fe20003800200 */
[----:B------:R-:W-:Y:S01]  /*0130*/  IMAD R0, R0, 0x4182bed5, RZ ;  /* 0x4182bed500007824 */ /* 0x000fe200078e02ff */
[----:B------:R-:W-:Y:S02]  /*0140*/  SEL R3, R3, 0x8bf16996, P0 ;  /* 0x8bf1699603037807 */ /* 0x000fe40000000000 */
[----:B------:R-:W-:Y:S01]  /*0150*/  ISETP.NE.AND P0, PT, R42, RZ, PT ;  /* 0x000000ff2a00720c */ /* 0x000fe20003f05270 */
[----:B------:R-:W-:Y:S01]  /*0160*/  VIADD R23, R0, 0x75bcd15 ;  /* 0x075bcd1500177836 */ /* 0x000fe20000000000 */
[C---:B------:R-:W-:Y:S01]  /*0170*/  IADD3 R22, PT, PT, R3.reuse, 0x64f0c9, R0 ;  /* 0x0064f0c903167810 */ /* 0x040fe20007ffe000 */
[C---:B------:R-:W-:Y:S01]  /*0180*/  VIADD R19, R3.reuse, 0x1f123bb5 ;  /* 0x1f123bb503137836 */ /* 0x040fe20000000000 */
[----:B------:R-:W-:-:S02]  /*0190*/  LOP3.LUT R16, R3, 0x5491333, RZ, 0x3c, !PT ;  /* 0x0549133303107812 */ /* 0x000fc400078e3cff */
[C---:B------:R-:W-:Y:S01]  /*01a0*/  LOP3.LUT R18, R0.reuse, 0x159a55e5, RZ, 0x3c, !PT ;  /* 0x159a55e500127812 */ /* 0x040fe200078e3cff */
[----:B------:R1:W-:Y:S01]  /*01b0*/  STL.64 [R1], R22 ;  /* 0x0000001601007387 */ /* 0x0003e20000100a00 */
[----:B------:R-:W-:-:S03]  /*01c0*/  IADD3 R17, PT, PT, R0, 0x583f19, RZ ;  /* 0x00583f1900117810 */ /* 0x000fc60007ffe0ff */
[----:B------:R1:W-:Y:S04]  /*01d0*/  STL.64 [R1+0x8], R18 ;  /* 0x0000081201007387 */ /* 0x0003e80000100a00 */
[----:B------:R1:W-:Y:S01]  /*01e0*/  STL.64 [R1+0x10], R16 ;  /* 0x0000101001007387 */ /* 0x0003e20000100a00 */
[----:B0-----:R-:W-:Y:S05]  /*01f0*/  @!P0 BRA `(.L_x_1) ;  /* 0x00000024003c8947 */ /* 0x001fea0003800000 */
[----:B------:R-:W-:Y:S01]  /*0200*/  IMAD.MOV.U32 R0, RZ, RZ, R42 ;  /* 0x000000ffff007224 */ /* 0x000fe200078e002a */
[----:B------:R-:W-:-:S07]  /*0210*/  CS2R R4, SRZ ;  /* 0x0000000000047805 */ /* 0x000fce000001ff00 */
.L_x_10:
[----:B------:R-:W-:Y:S01]  /*0220*/  LOP3.LUT R25, R0, 0x3, RZ, 0xc0, !PT ;  /* 0x0000000300197812 */ /* 0x000fe200078ec0ff */
[----:B------:R-:W-:Y:S03]  /*0230*/  BSSY.RECONVERGENT B1, `(.L_x_2) ;  /* 0x0000245000017945 */ /* 0x000fe60003800200 */
[----:B------:R-:W-:-:S04]  /*0240*/  ISETP.NE.U32.AND P0, PT, R25, RZ, PT ;  /* 0x000000ff1900720c */ /* 0x000fc80003f05070 */
[----:B------:R-:W-:-:S13]  /*0250*/  ISETP.NE.AND.EX P0, PT, RZ, RZ, PT, P0 ;  /* 0x000000ffff00720c */ /* 0x000fda0003f05300 */
[----:B0-23--:R-:W-:Y:S05]  /*0260*/  @!P0 BRA `(.L_x_3) ;  /* 0x0000002400048947 */ /* 0x00dfea0003800000 */
[----:B------:R-:W0:Y:S01]  /*0270*/  LDC.64 R2, c[0x4][0x8] ;  /* 0x01000200ff027b82 */ /* 0x000e220000000a00 */
[----:B------:R-:W-:Y:S01]  /*0280*/  IMAD.MOV.U32 R8, RZ, RZ, RZ ;  /* 0x000000ffff087224 */ /* 0x000fe200078e00ff */
[----:B-1----:R-:W-:Y:S02]  /*0290*/  CS2R R16, SRZ ;  /* 0x0000000000107805 */ /* 0x002fe4000001ff00 */
[----:B------:R-:W-:Y:S01]  /*02a0*/  CS2R R18, SRZ ;  /* 0x0000000000127805 */ /* 0x000fe2000001ff00 */
[----:B------:R-:W-:Y:S02]  /*02b0*/  IMAD.MOV.U32 R23, RZ, RZ, RZ ;  /* 0x000000ffff177224 */ /* 0x000fe400078e00ff */
[----:B0-----:R-:W-:-:S07]  /*02c0*/  IMAD.WIDE.U32 R2, R4, 0xc80, R2 ;  /* 0x00000c8004027825 */ /* 0x001fce00078e0002 */
.L_x_5:
[----:B------:R-:W-:-:S06]  /*02d0*/  IMAD R9, R8, 0x4, R1 ;  /* 0x0000000408097824 */ /* 0x000fcc00078e0201 */
[----:B------:R-:W5:Y:S01]  /*02e0*/  LDL R9, [R9+0x4] ;  /* 0x0000040009097983 */ /* 0x000f620000100800 */
[----:B------:R-:W-:Y:S01]  /*02f0*/  SHF.L.U32 R10, R8, 0x5, RZ ;  /* 0x00000005080a7819 */ /* 0x000fe200000006ff */
[----:B------:R-:W-:-:S06]  /*0300*/  UMOV UR4, URZ ;  /* 0x000000ff00047c82 */ /* 0x000fcc0008000000 */
.L_x_4:
[----:B-----5:R-:W-:Y:S01]  /*0310*/  SHF.R.U32.HI R31, RZ, UR4, R9 ;  /* 0x00000004ff1f7c19 */ /* 0x020fe20008011609 */
[----:B------:R-:W-:-:S03]  /*0320*/  VIADD R6, R10, UR4 ;  /* 0x000000040a067c36 */ /* 0x000fc60008000000 */
[----:B------:R-:W-:-:S04]  /*0330*/  LOP3.LUT R7, R31, 0x1, RZ, 0xc0, !PT ;  /* 0x000000011f077812 */ /* 0x000fc800078ec0ff */
[----:B------:R-:W-:Y:S01]  /*0340*/  ISETP.NE.U32.AND P0, PT, R7, 0x1, PT ;  /* 0x000000010700780c */ /* 0x000fe20003f05070 */
[----:B------:R-:W-:-:S03]  /*0350*/  IMAD R7, R6, 0x5, RZ ;  /* 0x0000000506077824 */ /* 0x000fc600078e02ff */
[----:B------:R-:W-:Y:S01]  /*0360*/  R2P PR, R31, 0x7e ;  /* 0x0000007e1f007804 */ /* 0x000fe20000000000 */
[----:B------:R-:W-:-:S08]  /*0370*/  IMAD.WIDE.U32 R6, R7, 0x4, R2 ;  /* 0x0000000407067825 */ /* 0x000fd000078e0002 */
[----:B------:R-:W2:Y:S04]  /*0380*/  @!P0 LDG.E R20, desc[UR36][R6.64+0x10] ;  /* 0x0000102406148981 */ /* 0x000ea8000c1e1900 */
[----:B------:R-:W3:Y:S04]  /*0390*/  @!P0 LDG.E R12, desc[UR36][R6.64] ;  /* 0x00000024060c8981 */ /* 0x000ee8000c1e1900 */
[----:B------:R-:W4:Y:S04]  /*03a0*/  @!P0 LDG.E R11, desc[UR36][R6.64+0x4] ;  /* 0x00000424060b8981 */ /* 0x000f28000c1e1900 */
[----:B------:R-:W4:Y:S04]  /*03b0*/  @!P0 LDG.E R14, desc[UR36][R6.64+0x8] ;  /* 0x00000824060e8981 */ /* 0x000f28000c1e1900 */
[----:B------:R-:W4:Y:S04]  /*03c0*/  @!P0 LDG.E R13, desc[UR36][R6.64+0xc] ;  /* 0x00000c24060d8981 */ /* 0x000f28000c1e1900 */
[----:B------:R-:W4:Y:S04]  /*03d0*/  @P1 LDG.E R28, desc[UR36][R6.64+0x24] ;  /* 0x00002424061c1981 */ /* 0x000f28000c1e1900 */
        /* <DEDUP_REMOVED lines=14> */
[----:B------:R-:W4:Y:S01]  /*04c0*/  @P6 LDG.E R35, desc[UR36][R6.64+0x84] ;  /* 0x0000842406236981 */ /* 0x000f22000c1e1900 */
[----:B--2---:R-:W-:-:S03]  /*04d0*/  @!P0 LOP3.LUT R17, R17, R20, RZ, 0x3c, !PT ;  /* 0x0000001411118212 */ /* 0x004fc600078e3cff */
[----:B------:R-:W2:Y:S01]  /*04e0*/  @P4 LDG.E R20, desc[UR36][R6.64+0x50] ;  /* 0x0000502406144981 */ /* 0x000ea2000c1e1900 */
[----:B---3--:R-:W-:-:S03]  /*04f0*/  @!P0 LOP3.LUT R23, R23, R12, RZ, 0x3c, !PT ;  /* 0x0000000c17178212 */ /* 0x008fc600078e3cff */
[----:B------:R-:W3:Y:S01]  /*0500*/  @P3 LDG.E R12, desc[UR36][R6.64+0x3c] ;  /* 0x00003c24060c3981 */ /* 0x000ee2000c1e1900 */
[----:B----4-:R-:W-:-:S03]  /*0510*/  @!P0 LOP3.LUT R18, R18, R11, RZ, 0x3c, !PT ;  /* 0x0000000b12128212 */ /* 0x010fc600078e3cff */
[----:B------:R-:W4:Y:S01]  /*0520*/  @P3 LDG.E R11, desc[UR36][R6.64+0x40] ;  /* 0x00004024060b3981 */ /* 0x000f22000c1e1900 */
[----:B------:R-:W-:-:S03]  /*0530*/  @!P0 LOP3.LUT R19, R19, R14, RZ, 0x3c, !PT ;  /* 0x0000000e13138212 */ /* 0x000fc600078e3cff */
[----:B------:R-:W2:Y:S01]  /*0540*/  @P3 LDG.E R14, desc[UR36][R6.64+0x44] ;  /* 0x00004424060e3981 */ /* 0x000ea2000c1e1900 */
[----:B------:R-:W-:-:S03]  /*0550*/  @!P0 LOP3.LUT R16, R16, R13, RZ, 0x3c, !PT ;  /* 0x0000000d10108212 */ /* 0x000fc600078e3cff */
[----:B------:R-:W2:Y:S01]  /*0560*/  @P3 LDG.E R13, desc[UR36][R6.64+0x48] ;  /* 0x00004824060d3981 */ /* 0x000ea2000c1e1900 */
[----:B------:R-:W-:Y:S02]  /*0570*/  LOP3.LUT P0, RZ, R31, 0x80, RZ, 0xc0, !PT ;  /* 0x000000801fff7812 */ /* 0x000fe4000780c0ff */
[----:B------:R-:W-:Y:S02]  /*0580*/  @P1 LOP3.LUT R17, R17, R28, RZ, 0x3c, !PT ;  /* 0x0000001c11111212 */ /* 0x000fe400078e3cff */
[----:B------:R-:W2:Y:S01]  /*0590*/  @P5 LDG.E R28, desc[UR36][R6.64+0x6c] ;  /* 0x00006c24061c5981 */ /* 0x000ea2000c1e1900 */
[----:B------:R-:W-:-:S03]  /*05a0*/  @P1 LOP3.LUT R23, R23, R24, RZ, 0x3c, !PT ;  /* 0x0000001817171212 */ /* 0x000fc600078e3cff */
        /* <DEDUP_REMOVED lines=20> */
[----:B------:R-:W2:Y:S04]  /*06f0*/  @P0 LDG.E R36, desc[UR36][R6.64+0x94] ;  /* 0x0000942406240981 */ /* 0x000ea8000c1e1900 */
[----:B------:R-:W2:Y:S04]  /*0700*/  @P0 LDG.E R39, desc[UR36][R6.64+0x98] ;  /* 0x0000982406270981 */ /* 0x000ea8000c1e1900 */
[----:B------:R-:W2:Y:S01]  /*0710*/  @P0 LDG.E R38, desc[UR36][R6.64+0x9c] ;  /* 0x00009c2406260981 */ /* 0x000ea2000c1e1900 */
[----:B------:R-:W-:-:S04]  /*0720*/  @P5 LOP3.LUT R17, R17, R40, RZ, 0x3c, !PT ;  /* 0x0000002811115212 */ /* 0x000fc800078e3cff */
[----:B------:R-:W-:Y:S02]  /*0730*/  @P6 LOP3.LUT R17, R17, R44, RZ, 0x3c, !PT ;  /* 0x0000002c11116212 */ /* 0x000fe400078e3cff */
[----:B---3--:R-:W-:Y:S02]  /*0740*/  @P3 LOP3.LUT R23, R23, R12, RZ, 0x3c, !PT ;  /* 0x0000000c17173212 */ /* 0x008fe400078e3cff */
[----:B----4-:R-:W-:Y:S02]  /*0750*/  @P3 LOP3.LUT R18, R18, R11, RZ, 0x3c, !PT ;  /* 0x0000000b12123212 */ /* 0x010fe400078e3cff */
[----:B--2---:R-:W-:Y:S02]  /*0760*/  @P3 LOP3.LUT R19, R19, R14, RZ, 0x3c, !PT ;  /* 0x0000000e13133212 */ /* 0x004fe400078e3cff */
[----:B------:R-:W-:Y:S02]  /*0770*/  @P3 LOP3.LUT R16, R16, R13, RZ, 0x3c, !PT ;  /* 0x0000000d10103212 */ /* 0x000fe400078e3cff */
[----:B------:R-:W-:-:S02]  /*0780*/  @P4 LOP3.LUT R23, R23, R20, RZ, 0x3c, !PT ;  /* 0x0000001417174212 */ /* 0x000fc400078e3cff */
[----:B------:R-:W-:Y:S02]  /*0790*/  @P4 LOP3.LUT R19, R19, R24, RZ, 0x3c, !PT ;  /* 0x0000001813134212 */ /* 0x000fe400078e3cff */
[----:B------:R-:W-:Y:S02]  /*07a0*/  @P4 LOP3.LUT R18, R18, R15, RZ, 0x3c, !PT ;  /* 0x0000000f12124212 */ /* 0x000fe400078e3cff */
[----:B------:R-:W-:Y:S02]  /*07b0*/  @P4 LOP3.LUT R16, R16, R21, RZ, 0x3c, !PT ;  /* 0x0000001510104212 */ /* 0x000fe400078e3cff */
[----:B------:R-:W-:Y:S02]  /*07c0*/  @P5 LOP3.LUT R19, R19, R28, RZ, 0x3c, !PT ;  /* 0x0000001c13135212 */ /* 0x000fe400078e3cff */
        /* <DEDUP_REMOVED lines=12> */
[----:B------:R-:W-:-:S13]  /*0890*/  R2P PR, R31.B1, 0x7f ;  /* 0x0000007f1f007804 */ /* 0x000fda0000001000 */
[----:B------:R-:W2:Y:S04]  /*08a0*/  @P0 LDG.E R14, desc[UR36][R6.64+0xa0] ;  /* 0x0000a024060e0981 */ /* 0x000ea8000c1e1900 */
[----:B------:R-:W3:Y:S04]  /*08b0*/  @P0 LDG.E R13, desc[UR36][R6.64+0xa4] ;  /* 0x0000a424060d0981 */ /* 0x000ee8000c1e1900 */
        /* <DEDUP_REMOVED lines=16> */
[----:B--2---:R-:W-:-:S03]  /*09c0*/  @P0 LOP3.LUT R23, R23, R14, RZ, 0x3c, !PT ;  /* 0x0000000e17170212 */ /* 0x004fc600078e3cff */
[----:B------:R-:W2:Y:S01]  /*09d0*/  @P3 LDG.E R14, desc[UR36][R6.64+0xe4] ;  /* 0x0000e424060e3981 */ /* 0x000ea2000c1e1900 */
[----:B---3--:R-:W-:-:S03]  /*09e0*/  @P0 LOP3.LUT R18, R18, R13, RZ, 0x3c, !PT ;  /* 0x0000000d12120212 */ /* 0x008fc600078e3cff */
[----:B------:R-:W3:Y:S01]  /*09f0*/  @P3 LDG.E R13, desc[UR36][R6.64+0xe8] ;  /* 0x0000e824060d3981 */ /* 0x000ee2000c1e1900 */
[----:B----4-:R-:W-:-:S03]  /*0a00*/  @P0 LOP3.LUT R19, R19, R20, RZ, 0x3c, !PT ;  /* 0x0000001413130212 */ /* 0x010fc600078e3cff */
[----:B------:R-:W4:Y:S01]  /*0a10*/  @P3 LDG.E R20, desc[UR36][R6.64+0xec] ;  /* 0x0000ec2406143981 */ /* 0x000f22000c1e1900 */
[----:B------:R-:W-:-:S03]  /*0a20*/  @P0 LOP3.LUT R16, R16, R15, RZ, 0x3c, !PT ;  /* 0x0000000f10100212 */ /* 0x000fc600078e3cff */
[----:B------:R-:W4:Y:S01]  /*0a30*/  @P4 LDG.E R15, desc[UR36][R6.64+0xf4] ;  /* 0x0000f424060f4981 */ /* 0x000f22000c1e1900 */
[----:B------:R-:W-:Y:S02]  /*0a40*/  @P0 LOP3.LUT R17, R17, R24, RZ, 0x3c, !PT ;  /* 0x0000001811110212 */ /* 0x000fe400078e3cff */
[----:B------:R-:W-:Y:S01]  /*0a50*/  LOP3.LUT P0, RZ, R31, 0x8000, RZ, 0xc0, !PT ;  /* 0x000080001fff7812 */ /* 0x000fe2000780c0ff */
[----:B------:R-:W4:Y:S01]  /*0a60*/  @P4 LDG.E R24, desc[UR36][R6.64+0xf0] ;  /* 0x0000f02406184981 */ /* 0x000f22000c1e1900 */
[----:B------:R-:W-:-:S03]  /*0a70*/  @P1 LOP3.LUT R23, R23, R26, RZ, 0x3c, !PT ;  /* 0x0000001a17171212 */ /* 0x000fc600078e3cff */
        /* <DEDUP_REMOVED lines=22> */
[----:B------:R-:W4:Y:S04]  /*0be0*/  @P6 LDG.E R12, desc[UR36][R6.64+0x128] ;  /* 0x00012824060c6981 */ /* 0x000f28000c1e1900 */
[----:B------:R-:W4:Y:S04]  /*0bf0*/  @P0 LDG.E R40, desc[UR36][R6.64+0x12c] ;  /* 0x00012c2406280981 */ /* 0x000f28000c1e1900 */
[----:B------:R-:W4:Y:S04]  /*0c00*/  @P0 LDG.E R11, desc[UR36][R6.64+0x130] ;  /* 0x00013024060b0981 */ /* 0x000f28000c1e1900 */
[----:B------:R-:W4:Y:S04]  /*0c10*/  @P0 LDG.E R44, desc[UR36][R6.64+0x134] ;  /* 0x00013424062c0981 */ /* 0x000f28000c1e1900 */
[----:B------:R-:W4:Y:S04]  /*0c20*/  @P0 LDG.E R46, desc[UR36][R6.64+0x13c] ;  /* 0x00013c24062e0981 */ /* 0x000f28000c1e1900 */
[----:B------:R-:W4:Y:S01]  /*0c30*/  @P0 LDG.E R35, desc[UR36][R6.64+0x138] ;  /* 0x0001382406230981 */ /* 0x000f22000c1e1900 */
[----:B------:R-:W-:-:S04]  /*0c40*/  UIADD3 UR4, UPT, UPT, UR4, 0x10, URZ ;  /* 0x0000001004047890 */ /* 0x000fc8000fffe0ff */
[----:B------:R-:W-:Y:S01]  /*0c50*/  UISETP.NE.AND UP0, UPT, UR4, 0x20, UPT ;  /* 0x000000200400788c */ /* 0x000fe2000bf05270 */
[----:B--2---:R-:W-:Y:S02]  /*0c60*/  @P3 LOP3.LUT R19, R19, R14, RZ, 0x3c, !PT ;  /* 0x0000000e13133212 */ /* 0x004fe400078e3cff */
[----:B---3--:R-:W-:Y:S02]  /*0c70*/  @P3 LOP3.LUT R16, R16, R13, RZ, 0x3c, !PT ;  /* 0x0000000d10103212 */ /* 0x008fe400078e3cff */
[----:B----4-:R-:W-:Y:S02]  /*0c80*/  @P3 LOP3.LUT R17, R17, R20, RZ, 0x3c, !PT ;  /* 0x0000001411113212 */ /* 0x010fe400078e3cff */
        /* <DEDUP_REMOVED lines=19> */
[----:B------:R-:W-:Y:S01]  /*0dc0*/  @P0 LOP3.LUT R16, R16, R35, RZ, 0x3c, !PT ;  /* 0x0000002310100212 */ /* 0x000fe200078e3cff */
[----:B------:R-:W-:Y:S06]  /*0dd0*/  BRA.U UP0, `(.L_x_4) ;  /* 0xfffffff5004c7547 */ /* 0x000fec000b83ffff */
[----:B------:R-:W-:-:S05]  /*0de0*/  VIADD R8, R8, 0x1 ;  /* 0x0000000108087836 */ /* 0x000fca0000000000 */
[----:B------:R-:W-:-:S13]  /*0df0*/  ISETP.NE.AND P0, PT, R8, 0x5, PT ;  /* 0x000000050800780c */ /* 0x000fda0003f05270 */
[----:B------:R-:W-:Y:S05]  /*0e00*/  @P0 BRA `(.L_x_5) ;  /* 0xfffffff400300947 */ /* 0x000fea000383ffff */
[----:B------:R0:W-:Y:S01]  /*0e10*/  STL [R1+0x4], R23 ;  /* 0x0000041701007387 */ /* 0x0001e20000100800 */
[----:B------:R-:W-:-:S03]  /*0e20*/  ISETP.NE.U32.AND P0, PT, R25, 0x1, PT ;  /* 0x000000011900780c */ /* 0x000fc60003f05070 */
[----:B------:R0:W-:Y:S01]  /*0e30*/  STL.64 [R1+0x8], R18 ;  /* 0x0000081201007387 */ /* 0x0001e20000100a00 */
[----:B------:R-:W-:-:S03]  /*0e40*/  ISETP.NE.AND.EX P0, PT, RZ, RZ, PT, P0 ;  /* 0x000000ffff00720c */ /* 0x000fc60003f05300 */
[----:B------:R0:W-:Y:S10]  /*0e50*/  STL.64 [R1+0x10], R16 ;  /* 0x0000101001007387 */ /* 0x0001f40000100a00 */
[----:B------:R-:W-:Y:S05]  /*0e60*/  @!P0 BRA `(.L_x_3) ;  /* 0x0000001800048947 */ /* 0x000fea0003800000 */
[----:B------:R-:W-:Y:S01]  /*0e70*/  UMOV UR4, URZ ;  /* 0x000000ff00047c82 */ /* 0x000fe20008000000 */
[----:B------:R-:W-:Y:S01]  /*0e80*/  UMOV UR5, URZ ;  /* 0x000000ff00057c82 */ /* 0x000fe20008000000 */
[----:B------:R-:W-:Y:S01]  /*0e90*/  IMAD.MOV.U32 R8, RZ, RZ, RZ ;  /* 0x000000ffff087224 */ /* 0x000fe200078e00ff */
[----:B0-----:R-:W-:Y:S01]  /*0ea0*/  MOV R17, UR4 ;  /* 0x0000000400117c02 */ /* 0x001fe20008000f00 */
[----:B------:R-:W-:Y:S02]  /*0eb0*/  IMAD.MOV.U32 R23, RZ, RZ, RZ ;  /* 0x000000ffff177224 */ /* 0x000fe400078e00ff */
[----:B------:R-:W-:Y:S02]  /*0ec0*/  IMAD.U32 R16, RZ, RZ, UR5 ;  /* 0x00000005ff107e24 */ /* 0x000fe4000f8e00ff */
[----:B------:R-:W-:Y:S02]  /*0ed0*/  IMAD.U32 R19, RZ, RZ, UR4 ;  /* 0x00000004ff137e24 */ /* 0x000fe4000f8e00ff */
[----:B------:R-:W-:-:S07]  /*0ee0*/  IMAD.U32 R18, RZ, RZ, UR5 ;  /* 0x00000005ff127e24 */ /* 0x000fce000f8e00ff */
.L_x_7:
[----:B------:R-:W-:-:S06]  /*0ef0*/  IMAD R9, R8, 0x4, R1 ;  /* 0x0000000408097824 */ /* 0x000fcc00078e0201 */
[----:B------:R-:W5:Y:S01]  /*0f00*/  LDL R9, [R9+0x4] ;  /* 0x0000040009097983 */ /* 0x000f620000100800 */
[----:B------:R-:W-:Y:S01]  /*0f10*/  SHF.L.U32 R10, R8, 0x5, RZ ;  /* 0x00000005080a7819 */ /* 0x000fe200000006ff */
[----:B------:R-:W-:-:S06]  /*0f20*/  UMOV UR4, URZ ;  /* 0x000000ff00047c82 */ /* 0x000fcc0008000000 */
.L_x_6:
        /* <DEDUP_REMOVED lines=181> */
[----:B------:R-:W-:Y:S05]  /*1a80*/  @P0 BRA `(.L_x_3) ;  /* 0x0000000800fc0947 */ /* 0x000fea0003800000 */
[----:B------:R-:W-:Y:S01]  /*1a90*/  UMOV UR4, URZ ;  /* 0x000000ff00047c82 */ /* 0x000fe20008000000 */
[----:B------:R-:W-:Y:S01]  /*1aa0*/  UMOV UR5, URZ ;  /* 0x000000ff00057c82 */ /* 0x000fe20008000000 */
[----:B------:R-:W-:Y:S01]  /*1ab0*/  IMAD.MOV.U32 R8, RZ, RZ, RZ ;  /* 0x000000ffff087224 */ /* 0x000fe200078e00ff */
[----:B--2---:R-:W-:Y:S01]  /*1ac0*/  MOV R17, UR4 ;  /* 0x0000000400117c02 */ /* 0x004fe20008000f00 */
[----:B------:R-:W-:Y:S02]  /*1ad0*/  IMAD.MOV.U32 R23, RZ, RZ, RZ ;  /* 0x000000ffff177224 */ /* 0x000fe400078e00ff */
[----:B------:R-:W-:Y:S02]  /*1ae0*/  IMAD.U32 R16, RZ, RZ, UR5 ;  /* 0x00000005ff107e24 */ /* 0x000fe4000f8e00ff */
[----:B------:R-:W-:Y:S02]  /*1af0*/  IMAD.U32 R19, RZ, RZ, UR4 ;  /* 0x00000004ff137e24 */ /* 0x000fe4000f8e00ff */
[----:B------:R-:W-:-:S07]  /*1b00*/  IMAD.U32 R18, RZ, RZ, UR5 ;  /* 0x00000005ff127e24 */ /* 0x000fce000f8e00ff */
.L_x_9:
[----:B------:R-:W-:-:S06]  /*1b10*/  IMAD R9, R8, 0x4, R1 ;  /* 0x0000000408097824 */ /* 0x000fcc00078e0201 */
[----:B------:R-:W5:Y:S01]  /*1b20*/  LDL R9, [R9+0x4] ;  /* 0x0000040009097983 */ /* 0x000f620000100800 */
[----:B------:R-:W-:Y:S01]  /*1b30*/  SHF.L.U32 R10, R8, 0x5, RZ ;  /* 0x00000005080a7819 */ /* 0x000fe200000006ff */
[----:B------:R-:W-:-:S06]  /*1b40*/  UMOV UR4, URZ ;  /* 0x000000ff00047c82 */ /* 0x000fcc0008000000 */
.L_x_8:
        /* <DEDUP_REMOVED lines=36> */
[----:B------:R-:W3:Y:S01]  /*1d90*/  @P3 LDG.E R14, desc[UR36][R6.64+0x44] ;  /* 0x00004424060e3981 */ /* 0x000ee2000c1e1900 */
[----:B------:R-:W-:-:S03]  /*1da0*/  @!P0 LOP3.LUT R16, R16, R13, RZ, 0x3c, !PT ;  /* 0x0000000d10108212 */ /* 0x000fc600078e3cff */
[----:B------:R-:W3:Y:S01]  /*1db0*/  @P3 LDG.E R13, desc[UR36][R6.64+0x40] ;  /* 0x00004024060d3981 */ /* 0x000ee2000c1e1900 */
[----:B------:R-:W-:-:S03]  /*1dc0*/  @P1 LOP3.LUT R18, R18, R15, RZ, 0x3c, !PT ;  /* 0x0000000f12121212 */ /* 0x000fc600078e3cff */
[----:B------:R-:W3:Y:S01]  /*1dd0*/  @P3 LDG.E R15, desc[UR36][R6.64+0x48] ;  /* 0x00004824060f3981 */ /* 0x000ee2000c1e1900 */
[----:B------:R-:W-:Y:S02]  /*1de0*/  LOP3.LUT P0, RZ, R27, 0x80, RZ, 0xc0, !PT ;  /* 0x000000801bff7812 */ /* 0x000fe4000780c0ff */
[----:B------:R-:W-:Y:S02]  /*1df0*/  @P1 LOP3.LUT R17, R17, R28, RZ, 0x3c, !PT ;  /* 0x0000001c11111212 */ /* 0x000fe400078e3cff */
[----:B------:R-:W3:Y:S01]  /*1e00*/  @P5 LDG.E R28, desc[UR36][R6.64+0x6c] ;  /* 0x00006c24061c5981 */ /* 0x000ee2000c1e1900 */
[----:B------:R-:W-:-:S03]  /*1e10*/  @P1 LOP3.LUT R23, R23, R24, RZ, 0x3c, !PT ;  /* 0x0000001817171212 */ /* 0x000fc600078e3cff */
        /* <DEDUP_REMOVED lines=16> */
[----:B------:R-:W3:Y:S04]  /*1f20*/  @P0 LDG.E R36, desc[UR36][R6.64+0x94] ;  /* 0x0000942406240981 */ /* 0x000ee8000c1e1900 */
[----:B------:R-:W3:Y:S04]  /*1f30*/  @P0 LDG.E R39, desc[UR36][R6.64+0x98] ;  /* 0x0000982406270981 */ /* 0x000ee8000c1e1900 */
[----:B------:R-:W3:Y:S01]  /*1f40*/  @P0 LDG.E R38, desc[UR36][R6.64+0x9c] ;  /* 0x00009c2406260981 */ /* 0x000ee2000c1e1900 */
[----:B------:R-:W-:-:S04]  /*1f50*/  @P5 LOP3.LUT R17, R17, R40, RZ, 0x3c, !PT ;  /* 0x0000002811115212 */ /* 0x000fc800078e3cff */
[----:B------:R-:W-:Y:S02]  /*1f60*/  @P6 LOP3.LUT R17, R17, R44, RZ, 0x3c, !PT ;  /* 0x0000002c11116212 */ /* 0x000fe400078e3cff */
[----:B--2---:R-:W-:Y:S02]  /*1f70*/  @P2 LOP3.LUT R16, R16, R11, RZ, 0x3c, !PT ;  /* 0x0000000b10102212 */ /* 0x004fe400078e3cff */
[----:B----4-:R-:W-:Y:S02]  /*1f80*/  @P3 LOP3.LUT R23, R23, R12, RZ, 0x3c, !PT ;  /* 0x0000000c17173212 */ /* 0x010fe400078e3cff */
[----:B---3--:R-:W-:Y:S02]  /*1f90*/  @P3 LOP3.LUT R19, R19, R14, RZ, 0x3c, !PT ;  /* 0x0000000e13133212 */ /* 0x008fe400078e3cff */
        /* <DEDUP_REMOVED lines=107> */
[----:B------:R3:W-:Y:S04]  /*2650*/  STL [R1+0x4], R23 ;  /* 0x0000041701007387 */ /* 0x0007e80000100800 */
[----:B------:R3:W-:Y:S04]  /*2660*/  STL.64 [R1+0x8], R18 ;  /* 0x0000081201007387 */ /* 0x0007e80000100a00 */
[----:B------:R3:W-:Y:S02]  /*2670*/  STL.64 [R1+0x10], R16 ;  /* 0x0000101001007387 */ /* 0x0007e40000100a00 */
.L_x_3:
[----:B------:R-:W-:Y:S05]  /*2680*/  BSYNC.RECONVERGENT B1 ;  /* 0x0000000000017941 */ /* 0x000fea0003800200 */
.L_x_2:
[----:B------:R-:W-:Y:S01]  /*2690*/  ISETP.GT.U32.AND P0, PT, R0, 0x3, PT ;  /* 0x000000030000780c */ /* 0x000fe20003f04070 */
[----:B------:R-:W-:Y:S01]  /*26a0*/  VIADD R4, R4, 0x1 ;  /* 0x0000000104047836 */ /* 0x000fe20000000000 */
[--C-:B------:R-:W-:Y:S02]  /*26b0*/  SHF.R.U64 R0, R0, 0x2, R5.reuse ;  /* 0x0000000200007819 */ /* 0x100fe40000001205 */
[----:B------:R-:W-:Y:S02]  /*26c0*/  ISETP.GT.U32.AND.EX P0, PT, R5, RZ, PT, P0 ;  /* 0x000000ff0500720c */ /* 0x000fe40003f04100 */
[----:B------:R-:W-:-:S11]  /*26d0*/  SHF.R.U32.HI R5, RZ, 0x2, R5 ;  /* 0x00000002ff057819 */ /* 0x000fd60000011605 */
[----:B------:R-:W-:Y:S05]  /*26e0*/  @P0 BRA `(.L_x_10) ;  /* 0xffffffd800cc0947 */ /* 0x000fea000383ffff */
.L_x_1:
[----:B------:R-:W-:Y:S05]  /*26f0*/  BSYNC.RECONVERGENT B0 ;  /* 0x0000000000007941 */ /* 0x000fea0003800200 */
.L_x_0:
[----:B------:R-:W4:Y:S01]  /*2700*/  LDCU UR38, c[0x0][0x3c4] ;  /* 0x00007880ff2677ac */ /* 0x000f220008000800 */
[----:B------:R-:W5:Y:S01]  /*2710*/  LDC.64 R4, c[0x0][0x3a0] ;  /* 0x0000e800ff047b82 */ /* 0x000f620000000a00 */
[----:B------:R0:W-:Y:S01]  /*2720*/  STL.64 [R1+0x18], RZ ;  /* 0x000018ff01007387 */ /* 0x0001e20000100a00 */
[----:B------:R-:W-:Y:S01]  /*2730*/  HFMA2 R26, -RZ, RZ, 0, 0 ;  /* 0x00000000ff1a7431 */ /* 0x000fe200000001ff */
[----:B------:R-:W2:Y:S01]  /*2740*/  LDCU UR4, c[0x0][0x3bc] ;  /* 0x00007780ff0477ac */ /* 0x000ea20008000800 */
[----:B------:R-:W-:Y:S01]  /*2750*/  CS2R R24, SRZ ;  /* 0x0000000000187805 */ /* 0x000fe2000001ff00 */
[----:B------:R0:W-:Y:S04]  /*2760*/  STL [R1+0x20], RZ ;  /* 0x000020ff01007387 */ /* 0x0001e80000100800 */
[----:B------:R0:W-:Y:S01]  /*2770*/  STL.64 [R1+0x28], RZ ;  /* 0x000028ff01007387 */ /* 0x0001e20000100a00 */
[----:B----4-:R-:W-:-:S04]  /*2780*/  ULEA.HI UR38, UR38, UR38, URZ, 0x1 ;  /* 0x0000002626267291 */ /* 0x010fc8000f8f08ff */
[----:B------:R-:W-:Y:S01]  /*2790*/  USHF.R.S32.HI UR38, URZ, 0x1, UR38 ;  /* 0x00000001ff267899 */ /* 0x000fe20008011426 */
[----:B--2---:R-:W-:-:S03]  /*27a0*/  IMAD R2, R43, UR4, R42 ;  /* 0x000000042b027c24 */ /* 0x004fc6000f8e022a */
[----:B------:R-:W-:Y:S01]  /*27b0*/  UIADD3 UR10, UPT, UPT, -UR38, URZ, URZ ;  /* 0x000000ff260a7290 */ /* 0x000fe2000fffe1ff */
[----:B------:R-:W-:-:S03]  /*27c0*/  IMAD.SHL.U32 R0, R2, 0x2, RZ ;  /* 0x0000000202007824 */ /* 0x000fc600078e00ff */
[----:B------:R-:W-:Y:S01]  /*27d0*/  UISETP.GE.AND UP0, UPT, UR38, UR10, UPT ;  /* 0x0000000a2600728c */ /* 0x000fe2000bf06270 */
[----:B-----5:R-:W-:-:S08]  /*27e0*/  IMAD.WIDE R4, R0, 0x4, R4 ;  /* 0x0000000400047825 */ /* 0x020fd000078e0204 */
[----:B0-----:R-:W-:Y:S05]  /*27f0*/  BRA.U !UP0, `(.L_x_11) ;  /* 0x00000015084c7547 */ /* 0x001fea000b800000 */
[----:B------:R0:W5:Y:S01]  /*2800*/  LDG.E R39, desc[UR36][R4.64] ;  /* 0x0000002404277981 */ /* 0x000162000c1e1900 */
[----:B------:R-:W2:Y:S03]  /*2810*/  LDCU UR5, c[0x0][0x3c0] ;  /* 0x00007800ff0577ac */ /* 0x000ea60008000800 */
[----:B------:R0:W5:Y:S01]  /*2820*/  LDG.E R3, desc[UR36][R4.64+0x4] ;  /* 0x0000042404037981 */ /* 0x000162000c1e1900 */
[----:B--2---:R-:W-:-:S09]  /*2830*/  UISETP.GE.AND UP0, UPT, UR5, 0x1, UPT ;  /* 0x000000010500788c */ /* 0x004fd2000bf06270 */
[----:B0-----:R-:W-:Y:S05]  /*2840*/  BRA.U !UP0, `(.L_x_12) ;  /* 0x0000000d087c7547 */ /* 0x001fea000b800000 */
[----:B------:R-:W-:Y:S01]  /*2850*/  ULOP3.LUT UR8, UR5, 0x7, URZ, 0xc0, !UPT ;  /* 0x0000000705087892 */ /* 0x000fe2000f8ec0ff */
[----:B------:R-:W-:Y:S01]  /*2860*/  IMAD.MOV.U32 R26, RZ, RZ, RZ ;  /* 0x000000ffff1a7224 */ /* 0x000fe200078e00ff */
[----:B------:R-:W-:Y:S01]  /*2870*/  UIADD3 UR4, UPT, UPT, UR5, -0x1, URZ ;  /* 0xffffffff05047890 */ /* 0x000fe2000fffe0ff */
[----:B------:R-:W-:Y:S01]  /*2880*/  CS2R R24, SRZ ;  /* 0x0000000000187805 */ /* 0x000fe2000001ff00 */
[----:B------:R-:W-:Y:S02]  /*2890*/  UIADD3 UR6, UPT, UPT, UR8, -0x1, URZ ;  /* 0xffffffff08067890 */ /* 0x000fe4000fffe0ff */
[----:B------:R-:W-:Y:S02]  /*28a0*/  ULOP3.LUT UR9, UR5, 0x3, URZ, 0xc0, !UPT ;  /* 0x0000000305097892 */ /* 0x000fe4000f8ec0ff */
[----:B------:R-:W-:Y:S02]  /*28b0*/  UISETP.GE.U32.AND UP1, UPT, UR6, 0x3, UPT ;  /* 0x000000030600788c */ /* 0x000fe4000bf26070 */
[----:B------:R-:W-:-:S02]  /*28c0*/  ULOP3.LUT UR5, UR5, 0x7ffffff8, URZ, 0xc0, !UPT ;  /* 0x7ffffff805057892 */ /* 0x000fc4000f8ec0ff */
[----:B------:R-:W-:Y:S01]  /*28d0*/  UISETP.GE.U32.AND UP0, UPT, UR4, 0x7, UPT ;  /* 0x000000070400788c */ /* 0x000fe2000bf06070 */
[----:B------:R-:W-:-:S10]  /*28e0*/  UMOV UR6, UR10 ;  /* 0x0000000a00067c82 */ /* 0x000fd40008000000 */
.L_x_21:
[----:B------:R-:W0:Y:S01]  /*28f0*/  LDCU UR4, c[0x0][0x3b8] ;  /* 0x00007700ff0477ac */ /* 0x000e220008000800 */
[----:B------:R-:W-:Y:S02]  /*2900*/  VIADD R12, R43, UR6 ;  /* 0x000000062b0c7c36 */ /* 0x000fe40008000000 */
[----:B-----5:R-:W-:Y:S01]  /*2910*/  VIADD R13, R3, UR6 ;  /* 0x00000006030d7c36 */ /* 0x020fe20008000000 */
[----:B------:R-:W-:Y:S02]  /*2920*/  UMOV UR7, UR10 ;  /* 0x0000000a00077c82 */ /* 0x000fe40008000000 */
[C---:B0-----:R-:W-:Y:S02]  /*2930*/  ISETP.GE.AND P0, PT, R12.reuse, UR4, PT ;  /* 0x000000040c007c0c */ /* 0x041fe4000bf06270 */
[----:B------:R-:W-:Y:S02]  /*2940*/  ISETP.GE.AND P1, PT, R13, UR4, PT ;  /* 0x000000040d007c0c */ /* 0x000fe4000bf26270 */
[----:B------:R-:W-:-:S02]  /*2950*/  ISETP.GT.AND P0, PT, R12, -0x1, !P0 ;  /* 0xffffffff0c00780c */ /* 0x000fc40004704270 */
[----:B------:R-:W-:-:S13]  /*2960*/  ISETP.GT.AND P1, PT, R13, -0x1, !P1 ;  /* 0xffffffff0d00780c */ /* 0x000fda0004f24270 */
.L_x_20:
[----:B------:R-:W0:Y:S01]  /*2970*/  LDCU UR11, c[0x0][0x3bc] ;  /* 0x00007780ff0b77ac */ /* 0x000e220008000800 */
[----:B------:R-:W-:Y:S01]  /*2980*/  VIADD R5, R42, UR7 ;  /* 0x000000072a057c36 */ /* 0x000fe20008000000 */
[----:B------:R-:W-:Y:S01]  /*2990*/  IADD3 R0, PT, PT, R39, UR7, RZ ;  /* 0x0000000727007c10 */ /* 0x000fe2000fffe0ff */
[----:B------:R-:W-:Y:S01]  /*29a0*/  BSSY.RECONVERGENT B0, `(.L_x_13) ;  /* 0x00000c4000007945 */ /* 0x000fe20003800200 */
[----:B------:R-:W-:Y:S01]  /*29b0*/  UMOV UR4, UR7 ;  /* 0x0000000700047c82 */ /* 0x000fe20008000000 */
[----:B------:R-:W-:Y:S02]  /*29c0*/  UIADD3 UR7, UPT, UPT, UR7, 0x1, URZ ;  /* 0x0000000107077890 */ /* 0x000fe4000fffe0ff */
[----:B------:R-:W-:Y:S01]  /*29d0*/  UISETP.NE.AND UP2, UPT, UR4, UR38, UPT ;  /* 0x000000260400728c */ /* 0x000fe2000bf45270 */
[----:B0-----:R-:W-:Y:S02]  /*29e0*/  ISETP.GE.AND P2, PT, R5, UR11, PT ;  /* 0x0000000b05007c0c */ /* 0x001fe4000bf46270 */
[----:B------:R-:W-:-:S02]  /*29f0*/  ISETP.GE.AND P3, PT, R0, UR11, PT ;  /* 0x0000000b00007c0c */ /* 0x000fc4000bf66270 */
[----:B------:R-:W-:Y:S02]  /*2a00*/  ISETP.GT.AND P2, PT, R5, -0x1, !P2 ;  /* 0xffffffff0500780c */ /* 0x000fe40005744270 */
[----:B------:R-:W-:-:S04]  /*2a10*/  ISETP.GT.AND P3, PT, R0, -0x1, !P3 ;  /* 0xffffffff0000780c */ /* 0x000fc80005f64270 */
[----:B------:R-:W-:-:S04]  /*2a20*/  PLOP3.LUT P2, PT, P3, P2, P0, 0x80, 0x0 ;  /* 0x000000000000781c */ /* 0x000fc80001f45000 */
[----:B------:R-:W-:-:S13]  /*2a30*/  PLOP3.LUT P2, PT, P2, P1, PT, 0x80, 0x8 ;  /* 0x000000000008781c */ /* 0x000fda0001743070 */
[----:B------:R-:W-:Y:S05]  /*2a40*/  @!P2 BRA `(.L_x_14) ;  /* 0x0000000800e4a947 */ /* 0x000fea0003800000 */
[----:B------:R-:W-:Y:S01]  /*2a50*/  IMAD R14, R12, UR11, R5 ;  /* 0x0000000b0c0e7c24 */ /* 0x000fe2000f8e0205 */
[----:B------:R-:W-:Y:S01]  /*2a60*/  UMOV UR4, URZ ;  /* 0x000000ff00047c82 */ /* 0x000fe20008000000 */
[----:B------:R-:W-:Y:S01]  /*2a70*/  IMAD R0, R13, UR11, R0 ;  /* 0x0000000b0d007c24 */ /* 0x000fe2000f8e0200 */
[----:B------:R-:W-:Y:S06]  /*2a80*/  BRA.U !UP0, `(.L_x_15) ;  /* 0x0000000508407547 */ /* 0x000fec000b800000 */
[----:B------:R-:W-:-:S05]  /*2a90*/  UMOV UR4, URZ ;  /* 0x000000ff00047c82 */ /* 0x000fca0008000000 */
.L_x_16:
[----:B------:R-:W0:Y:S08]  /*2aa0*/  LDC R21, c[0x0][0x3c0] ;  /* 0x0000f000ff157b82 */ /* 0x000e300000000800 */
[----:B------:R-:W2:Y:S08]  /*2ab0*/  LDC.64 R10, c[0x0][0x380] ;  /* 0x0000e000ff0a7b82 */ /* 0x000eb00000000a00 */
[----:B------:R-:W4:Y:S08]  /*2ac0*/  LDC.64 R6, c[0x0][0x390] ;  /* 0x0000e400ff067b82 */ /* 0x000f300000000a00 */
[----:B------:R-:W5:Y:S01]  /*2ad0*/  LDC.64 R8, c[0x0][0x388] ;  /* 0x0000e200ff087b82 */ /* 0x000f620000000a00 */
[----:B0-----:R-:W-:-:S02]  /*2ae0*/  IMAD R15, R14, R21, UR4 ;  /* 0x000000040e0f7e24 */ /* 0x001fc4000f8e0215 */
[----:B------:R-:W-:-:S05]  /*2af0*/  IMAD R21, R0, R21, UR4 ;  /* 0x0000000400157e24 */ /* 0x000fca000f8e0215 */
[----:B------:R-:W0:Y:S01]  /*2b00*/  LDC.64 R4, c[0x0][0x398] ;  /* 0x0000e600ff047b82 */ /* 0x000e220000000a00 */
[----:B--2---:R-:W-:-:S05]  /*2b10*/  IMAD.WIDE R10, R15, 0x4, R10 ;  /* 0x000000040f0a7825 */ /* 0x004fca00078e020a */
[----:B------:R-:W2:Y:S01]  /*2b20*/  LDG.E R20, desc[UR36][R10.64] ;  /* 0x000000240a147981 */ /* 0x000ea2000c1e1900 */
[----:B----4-:R-:W-:-:S03]  /*2b30*/  IMAD.WIDE R6, R21, 0x4, R6 ;  /* 0x0000000415067825 */ /* 0x010fc600078e0206 */
[----:B------:R-:W4:Y:S04]  /*2b40*/  LDG.E R35, desc[UR36][R10.64+0x4] ;  /* 0x000004240a237981 */ /* 0x000f28000c1e1900 */
[----:B------:R-:W2:Y:S01]  /*2b50*/  LDG.E R27, desc[UR36][R6.64] ;  /* 0x00000024061b7981 */ /* 0x000ea2000c1e1900 */
[----:B-----5:R-:W-:-:S03]  /*2b60*/  IMAD.WIDE R8, R15, 0x4, R8 ;  /* 0x000000040f087825 */ /* 0x020fc600078e0208 */
[----:B------:R-:W4:Y:S04]  /*2b70*/  LDG.E R36, desc[UR36][R6.64+0x4] ;  /* 0x0000042406247981 */ /* 0x000f28000c1e1900 */
[----:B------:R-:W5:Y:S01]  /*2b80*/  LDG.E R31, desc[UR36][R8.64] ;  /* 0x00000024081f7981 */ /* 0x000f62000c1e1900 */
[----:B0-----:R-:W-:-:S03]  /*2b90*/  IMAD.WIDE R4, R21, 0x4, R4 ;  /* 0x0000000415047825 */ /* 0x001fc600078e0204 */
[----:B------:R-:W3:Y:S04]  /*2ba0*/  LDG.E R21, desc[UR36][R8.64+0x4] ;  /* 0x0000042408157981 */ /* 0x000ee8000c1e1900 */
[----:B------:R-:W5:Y:S04]  /*2bb0*/  LDG.E R34, desc[UR36][R4.64] ;  /* 0x0000002404227981 */ /* 0x000f68000c1e1900 */
[----:B------:R-:W3:Y:S04]  /*2bc0*/  LDG.E R28, desc[UR36][R4.64+0x4] ;  /* 0x00000424041c7981 */ /* 0x000ee8000c1e1900 */
[----:B------:R-:W3:Y:S04]  /*2bd0*/  LDG.E R32, desc[UR36][R8.64+0x8] ;  /* 0x0000082408207981 */ /* 0x000ee8000c1e1900 */
[----:B------:R-:W3:Y:S04]  /*2be0*/  LDG.E R15, desc[UR36][R4.64+0x8] ;  /* 0x00000824040f7981 */ /* 0x000ee8000c1e1900 */
[----:B------:R-:W3:Y:S04]  /*2bf0*/  LDG.E R41, desc[UR36][R10.64+0x8] ;  /* 0x000008240a297981 */ /* 0x000ee8000c1e1900 */
[----:B------:R-:W3:Y:S04]  /*2c00*/  LDG.E R44, desc[UR36][R6.64+0x8] ;  /* 0x00000824062c7981 */ /* 0x000ee8000c1e1900 */
[----:B------:R-:W3:Y:S04]  /*2c10*/  LDG.E R29, desc[UR36][R10.64+0xc] ;  /* 0x00000c240a1d7981 */ /* 0x000ee8000c1e1900 */
[----:B------:R-:W3:Y:S04]  /*2c20*/  LDG.E R40, desc[UR36][R6.64+0x1c] ;  /* 0x00001c2406287981 */ /* 0x000ee8000c1e1900 */
[----:B------:R-:W3:Y:S04]  /*2c30*/  LDG.E R30, desc[UR36][R10.64+0x10] ;  /* 0x000010240a1e7981 */ /* 0x000ee8000c1e1900 */
[----:B------:R-:W3:Y:S01]  /*2c40*/  LDG.E R33, desc[UR36][R10.64+0x1c] ;  /* 0x00001c240a217981 */ /* 0x000ee2000c1e1900 */
[----:B--2---:R-:W-:-:S03]  /*2c50*/  FADD R38, R20, -R27 ;  /* 0x8000001b14267221 */ /* 0x004fc60000000000 */
[----:B------:R-:W2:Y:S01]  /*2c60*/  LDG.E R27, desc[UR36][R10.64+0x14] ;  /* 0x000014240a1b7981 */ /* 0x000ea2000c1e1900 */
[----:B------:R-:W-:-:S03]  /*2c70*/  FFMA R37, R38, R38, R25 ;  /* 0x0000002626257223 */ /* 0x000fc60000000019 */
[----:B------:R-:W2:Y:S01]  /*2c80*/  LDG.E R38, desc[UR36][R6.64+0xc] ;  /* 0x00000c2406267981 */ /* 0x000ea2000c1e1900 */
[----:B----4-:R-:W-:-:S03]  /*2c90*/  FADD R46, R35, -R36 ;  /* 0x80000024232e7221 */ /* 0x010fc60000000000 */
[----:B------:R-:W4:Y:S04]  /*2ca0*/  LDG.E R35, desc[UR36][R6.64+0x10] ;  /* 0x0000102406237981 */ /* 0x000f28000c1e1900 */
[----:B------:R-:W4:Y:S01]  /*2cb0*/  LDG.E R36, desc[UR36][R6.64+0x14] ;  /* 0x0000142406247981 */ /* 0x000f22000c1e1900 */
[----:B-----5:R-:W-:-:S03]  /*2cc0*/  FADD R45, R31, -R34 ;  /* 0x800000221f2d7221 */ /* 0x020fc60000000000 */
[----:B------:R-:W5:Y:S01]  /*2cd0*/  LDG.E R34, desc[UR36][R8.64+0xc] ;  /* 0x00000c2408227981 */ /* 0x000f62000c1e1900 */
[----:B------:R-:W-:-:S03]  /*2ce0*/  FFMA R24, R45, R45, R24 ;  /* 0x0000002d2d187223 */ /* 0x000fc60000000018 */
[----:B------:R-:W5:Y:S01]  /*2cf0*/  LDG.E R45, desc[UR36][R4.64+0xc] ;  /* 0x00000c24042d7981 */ /* 0x000f62000c1e1900 */
[----:B---3--:R-:W-:-:S03]  /*2d00*/  FADD R21, R21, -R28 ;  /* 0x8000001c15157221 */ /* 0x008fc60000000000 */
[----:B------:R0:W3:Y:S04]  /*2d10*/  LDG.E R25, desc[UR36][R6.64+0x18] ;  /* 0x0000182406197981 */ /* 0x0000e8000c1e1900 */
[----:B------:R-:W3:Y:S04]  /*2d20*/  LDG.E R31, desc[UR36][R8.64+0x10] ;  /* 0x00001024081f7981 */ /* 0x000ee8000c1e1900 */
[----:B------:R-:W3:Y:S04]  /*2d30*/  LDG.E R20, desc[UR36][R10.64+0x18] ;  /* 0x000018240a147981 */ /* 0x000ee8000c1e1900 */
[----:B------:R-:W3:Y:S01]  /*2d40*/  LDG.E R6, desc[UR36][R4.64+0x10] ;  /* 0x0000102404067981 */ /* 0x000ee2000c1e1900 */
[----:B0-----:R-:W-:-:S03]  /*2d50*/  FFMA R7, R21, R21, R24 ;  /* 0x0000001515077223 */ /* 0x001fc60000000018 */
[----:B------:R-:W3:Y:S01]  /*2d60*/  LDG.E R24, desc[UR36][R4.64+0x14] ;  /* 0x0000142404187981 */ /* 0x000ee2000c1e1900 */
[----:B------:R-:W-:-:S03]  /*2d70*/  FADD R32, R32, -R15 ;  /* 0x8000000f20207221 */ /* 0x000fc60000000000 */
[----:B------:R-:W3:Y:S01]  /*2d80*/  LDG.E R11, desc[UR36][R8.64+0x14] ;  /* 0x00001424080b7981 */ /* 0x000ee2000c1e1900 */
[----:B------:R-:W-:-:S03]  /*2d90*/  FADD R44, R41, -R44 ;  /* 0x8000002c292c7221 */ /* 0x000fc60000000000 */
[----:B------:R-:W3:Y:S04]  /*2da0*/  LDG.E R10, desc[UR36][R8.64+0x18] ;  /* 0x00001824080a7981 */ /* 0x000ee8000c1e1900 */
[----:B------:R-:W3:Y:S04]  /*2db0*/  LDG.E R15, desc[UR36][R4.64+0x18] ;  /* 0x00001824040f7981 */ /* 0x000ee8000c1e1900 */
[----:B------:R-:W3:Y:S04]  /*2dc0*/  LDG.E R41, desc[UR36][R8.64+0x1c] ;  /* 0x00001c2408297981 */ /* 0x000ee8000c1e1900 */
[----:B------:R-:W3:Y:S01]  /*2dd0*/  LDG.E R28, desc[UR36][R4.64+0x1c] ;  /* 0x00001c24041c7981 */ /* 0x000ee2000c1e1900 */
[----:B------:R-:W-:Y:S01]  /*2de0*/  FFMA R37, R46, R46, R37 ;  /* 0x0000002e2e257223 */ /* 0x000fe20000000025 */
[----:B------:R-:W-:-:S03]  /*2df0*/  FFMA R7, R32, R32, R7 ;  /* 0x0000002020077223 */ /* 0x000fc60000000007 */
[----:B------:R-:W-:Y:S01]  /*2e00*/  FFMA R37, R44, R44, R37 ;  /* 0x0000002c2c257223 */ /* 0x000fe20000000025 */
[----:B------:R-:W-:-:S04]  /*2e10*/  UIADD3 UR4, UPT, UPT, UR4, 0x8, URZ ;  /* 0x0000000804047890 */ /* 0x000fc8000fffe0ff */
[----:B------:R-:W-:Y:S01]  /*2e20*/  UISETP.NE.AND UP3, UPT, UR4, UR5, UPT ;  /* 0x000000050400728c */ /* 0x000fe2000bf65270 */
[----:B------:R-:W-:Y:S01]  /*2e30*/  FADD R40, R33, -R40 ;  /* 0x8000002821287221 */ /* 0x000fe20000000000 */
[----:B--2---:R-:W-:-:S04]  /*2e40*/  FADD R38, R29, -R38 ;  /* 0x800000261d267221 */ /* 0x004fc80000000000 */
[----:B------:R-:W-:Y:S01]  /*2e50*/  FFMA R37, R38, R38, R37 ;  /* 0x0000002626257223 */ /* 0x000fe20000000025 */
[----:B----4-:R-:W-:Y:S01]  /*2e60*/  FADD R30, R30, -R35 ;  /* 0x800000231e1e7221 */ /* 0x010fe20000000000 */
[----:B------:R-:W-:Y:S01]  /*2e70*/  FADD R36, R27, -R36 ;  /* 0x800000241b247221 */ /* 0x000fe20000000000 */
[----:B-----5:R-:W-:-:S04]  /*2e80*/  FADD R34, R34, -R45 ;  /* 0x8000002d22227221 */ /* 0x020fc80000000000 */
[----:B------:R-:W-:Y:S01]  /*2e90*/  FFMA R7, R34, R34, R7 ;  /* 0x0000002222077223 */ /* 0x000fe20000000007 */
[----:B------:R-:W-:Y:S01]  /*2ea0*/  FFMA R37, R30, R30, R37 ;  /* 0x0000001e1e257223 */ /* 0x000fe20000000025 */
[----:B---3--:R-:W-:-:S04]  /*2eb0*/  FADD R6, R31, -R6 ;  /* 0x800000061f067221 */ /* 0x008fc80000000000 */
[----:B------:R-:W-:Y:S01]  /*2ec0*/  FFMA R7, R6, R6, R7 ;  /* 0x0000000606077223 */ /* 0x000fe20000000007 */
[----:B------:R-:W-:Y:S01]  /*2ed0*/  FADD R24, R11, -R24 ;  /* 0x800000180b187221 */ /* 0x000fe20000000000 */
[----:B------:R-:W-:Y:S01]  /*2ee0*/  FFMA R37, R36, R36, R37 ;  /* 0x0000002424257223 */ /* 0x000fe20000000025 */
[----:B------:R-:W-:Y:S02]  /*2ef0*/  FADD R20, R20, -R25 ;  /* 0x8000001914147221 */ /* 0x000fe40000000000 */
[----:B------:R-:W-:Y:S01]  /*2f00*/  FFMA R7, R24, R24, R7 ;  /* 0x0000001818077223 */ /* 0x000fe20000000007 */
[----:B------:R-:W-:Y:S01]  /*2f10*/  FADD R10, R10, -R15 ;  /* 0x8000000f0a0a7221 */ /* 0x000fe20000000000 */
[----:B------:R-:W-:-:S03]  /*2f20*/  FFMA R37, R20, R20, R37 ;  /* 0x0000001414257223 */ /* 0x000fc60000000025 */
[----:B------:R-:W-:Y:S01]  /*2f30*/  FFMA R7, R10, R10, R7 ;  /* 0x0000000a0a077223 */ /* 0x000fe20000000007 */
[----:B------:R-:W-:Y:S01]  /*2f40*/  FADD R28, R41, -R28 ;  /* 0x8000001c291c7221 */ /* 0x000fe20000000000 */
[----:B------:R-:W-:-:S03]  /*2f50*/  FFMA R25, R40, R40, R37 ;  /* 0x0000002828197223 */ /* 0x000fc60000000025 */
[----:B------:R-:W-:Y:S01]  /*2f60*/  FFMA R24, R28, R28, R7 ;  /* 0x0000001c1c187223 */ /* 0x000fe20000000007 */
[----:B------:R-:W-:Y:S06]  /*2f70*/  BRA.U UP3, `(.L_x_16) ;  /* 0xfffffff903c87547 */ /* 0x000fec000b83ffff */
[----:B------:R-:W-:-:S05]  /*2f80*/  UMOV UR4, UR5 ;  /* 0x0000000500047c82 */ /* 0x000fca0008000000 */
.L_x_15:
[----:B------:R-:W-:-:S09]  /*2f90*/  UISETP.NE.AND UP3, UPT, UR8, URZ, UPT ;  /* 0x000000ff0800728c */ /* 0x000fd2000bf65270 */
[----:B------:R-:W-:Y:S05]  /*2fa0*/  BRA.U !UP3, `(.L_x_17) ;  /* 0x000000050b887547 */ /* 0x000fea000b800000 */
[----:B------:R-:W-:Y:S01]  /*2fb0*/  UISETP.NE.AND UP3, UPT, UR9, URZ, UPT ;  /* 0x000000ff0900728c */ /* 0x000fe2000bf65270 */
[----:B------:R-:W-:Y:S10]  /*2fc0*/  BRA.U !UP1, `(.L_x_18) ;  /* 0x0000000109b07547 */ /* 0x000ff4000b800000 */
        /* <DEDUP_REMOVED lines=27> */
[----:B------:R-:W-:Y:S01]  /*3180*/  UIADD3 UR4, UPT, UPT, UR4, 0x4, URZ ;  /* 0x0000000404047890 */ /* 0x000fe2000fffe0ff */
[----:B--2---:R-:W-:-:S04]  /*3190*/  FADD R36, R33, -R36 ;  /* 0x8000002421247221 */ /* 0x004fc80000000000 */
[----:B------:R-:W-:Y:S01]  /*31a0*/  FFMA R25, R36, R36, R25 ;  /* 0x0000002424197223 */ /* 0x000fe20000000019 */
[----:B----4-:R-:W-:Y:S01]  /*31b0*/  FADD R40, R37, -R40 ;  /* 0x8000002825287221 */ /* 0x010fe20000000000 */
[----:B-----5:R-:W-:-:S04]  /*31c0*/  FADD R35, R35, -R38 ;  /* 0x8000002623237221 */ /* 0x020fc80000000000 */
[----:B------:R-:W-:Y:S01]  /*31d0*/  FFMA R24, R35, R35, R24 ;  /* 0x0000002323187223 */ /* 0x000fe20000000018 */
[----:B---3--:R-:W-:Y:S01]  /*31e0*/  FADD R15, R15, -R20 ;  /* 0x800000140f0f7221 */ /* 0x008fe20000000000 */
[----:B------:R-:W-:-:S03]  /*31f0*/  FFMA R25, R40, R40, R25 ;  /* 0x0000002828197223 */ /* 0x000fc60000000019 */
[----:B------:R-:W-:Y:S01]  /*3200*/  FFMA R24, R15, R15, R24 ;  /* 0x0000000f0f187223 */ /* 0x000fe20000000018 */
[----:B------:R-:W-:-:S04]  /*3210*/  FADD R28, R21, -R28 ;  /* 0x8000001c151c7221 */ /* 0x000fc80000000000 */
[----:B------:R-:W-:Y:S01]  /*3220*/  FFMA R25, R28, R28, R25 ;  /* 0x0000001c1c197223 */ /* 0x000fe20000000019 */
[----:B------:R-:W-:-:S04]  /*3230*/  FADD R27, R27, -R30 ;  /* 0x8000001e1b1b7221 */ /* 0x000fc80000000000 */
[----:B------:R-:W-:Y:S01]  /*3240*/  FFMA R24, R27, R27, R24 ;  /* 0x0000001b1b187223 */ /* 0x000fe20000000018 */
[----:B------:R-:W-:-:S04]  /*3250*/  FADD R32, R29, -R32 ;  /* 0x800000201d207221 */ /* 0x000fc80000000000 */
[----:B------:R-:W-:Y:S01]  /*3260*/  FFMA R25, R32, R32, R25 ;  /* 0x0000002020197223 */ /* 0x000fe20000000019 */
[----:B------:R-:W-:-:S04]  /*3270*/  FADD R31, R31, -R34 ;  /* 0x800000221f1f7221 */ /* 0x000fc80000000000 */
[----:B------:R-:W-:-:S07]  /*3280*/  FFMA R24, R31, R31, R24 ;  /* 0x0000001f1f187223 */ /* 0x000fce0000000018 */
.L_x_18:
[----:B------:R-:W-:Y:S05]  /*3290*/  BRA.U !UP3, `(.L_x_17) ;  /* 0x000000010bcc7547 */ /* 0x000fea000b800000 */
[----:B------:R-:W0:Y:S01]  /*32a0*/  LDC R15, c[0x0][0x3c0] ;  /* 0x0000f000ff0f7b82 */ /* 0x000e220000000800 */
[----:B------:R-:W-:Y:S01]  /*32b0*/  UISETP.NE.AND UP3, UPT, UR9, 0x1, UPT ;  /* 0x000000010900788c */ /* 0x000fe2000bf65270 */
[----:B0-----:R-:W-:-:S08]  /*32c0*/  LOP3.LUT P2, RZ, R15, 0x1, RZ, 0xc0, !PT ;  /* 0x000000010fff7812 */ /* 0x001fd0000784c0ff */
[----:B------:R-:W-:Y:S05]  /*32d0*/  BRA.U !UP3, `(.L_x_19) ;  /* 0x000000010b707547 */ /* 0x000fea000b800000 */
        /* <DEDUP_REMOVED lines=11> */
[----:B------:R-:W4:Y:S01]  /*3390*/  LDG.E R30, desc[UR36][R10.64+0x4] ;  /* 0x000004240a1e7981 */ /* 0x000f22000c1e1900 */
[----:B-----5:R-:W-:-:S05]  /*33a0*/  IMAD.WIDE R8, R27, 0x4, R8 ;  /* 0x000000041b087825 */ /* 0x020fca00078e0208 */
[----:B------:R-:W5:Y:S01]  /*33b0*/  LDG.E R27, desc[UR36][R8.64] ;  /* 0x00000024081b7981 */ /* 0x000f62000c1e1900 */
[----:B0-----:R-:W-:-:S03]  /*33c0*/  IMAD.WIDE R4, R21, 0x4, R4 ;  /* 0x0000000415047825 */ /* 0x001fc600078e0204 */
[----:B------:R-:W3:Y:S04]  /*33d0*/  LDG.E R31, desc[UR36][R8.64+0x4] ;  /* 0x00000424081f7981 */ /* 0x000ee8000c1e1900 */
[----:B------:R-:W2:Y:S04]  /*33e0*/  LDG.E R21, desc[UR36][R10.64] ;  /* 0x000000240a157981 */ /* 0x000ea8000c1e1900 */
[----:B------:R-:W5:Y:S04]  /*33f0*/  LDG.E R28, desc[UR36][R4.64] ;  /* 0x00000024041c7981 */ /* 0x000f68000c1e1900 */
[----:B------:R-:W3:Y:S01]  /*3400*/  LDG.E R32, desc[UR36][R4.64+0x4] ;  /* 0x0000042404207981 */ /* 0x000ee2000c1e1900 */
[----:B------:R-:W-:Y:S01]  /*3410*/  UIADD3 UR4, UPT, UPT, UR4, 0x2, URZ ;  /* 0x0000000204047890 */ /* 0x000fe2000fffe0ff */
[----:B----4-:R-:W-:Y:S01]  /*3420*/  FADD R30, R29, -R30 ;  /* 0x8000001e1d1e7221 */ /* 0x010fe20000000000 */
[----:B--2---:R-:W-:Y:S01]  /*3430*/  FADD R20, R20, -R21 ;  /* 0x8000001514147221 */ /* 0x004fe20000000000 */
[----:B-----5:R-:W-:-:S03]  /*3440*/  FADD R27, R27, -R28 ;  /* 0x8000001c1b1b7221 */ /* 0x020fc60000000000 */
[----:B------:R-:W-:Y:S01]  /*3450*/  FFMA R25, R20, R20, R25 ;  /* 0x0000001414197223 */ /* 0x000fe20000000019 */
[----:B------:R-:W-:Y:S01]  /*3460*/  FFMA R24, R27, R27, R24 ;  /* 0x0000001b1b187223 */ /* 0x000fe20000000018 */
[----:B---3--:R-:W-:Y:S02]  /*3470*/  FADD R31, R31, -R32 ;  /* 0x800000201f1f7221 */ /* 0x008fe40000000000 */
[----:B------:R-:W-:Y:S02]  /*3480*/  FFMA R25, R30, R30, R25 ;  /* 0x0000001e1e197223 */ /* 0x000fe40000000019 */
[----:B------:R-:W-:-:S07]  /*3490*/  FFMA R24, R31, R31, R24 ;  /* 0x0000001f1f187223 */ /* 0x000fce0000000018 */
.L_x_19:
[----:B------:R-:W-:Y:S05]  /*34a0*/  @!P2 BRA `(.L_x_17) ;  /* 0x000000000048a947 */ /* 0x000fea0003800000 */
[----:B------:R-:W0:Y:S01]  /*34b0*/  LDC.64 R10, c[0x0][0x380] ;  /* 0x0000e000ff0a7b82 */ /* 0x000e220000000a00 */
[-C--:B------:R-:W-:Y:S02]  /*34c0*/  IMAD R21, R14, R15.reuse, UR4 ;  /* 0x000000040e157e24 */ /* 0x080fe4000f8e020f */
[----:B------:R-:W-:-:S05]  /*34d0*/  IMAD R15, R0, R15, UR4 ;  /* 0x00000004000f7e24 */ /* 0x000fca000f8e020f */
[----:B------:R-:W2:Y:S08]  /*34e0*/  LDC.64 R8, c[0x0][0x390] ;  /* 0x0000e400ff087b82 */ /* 0x000eb00000000a00 */
[----:B------:R-:W4:Y:S08]  /*34f0*/  LDC.64 R6, c[0x0][0x398] ;  /* 0x0000e600ff067b82 */ /* 0x000f300000000a00 */
[----:B------:R-:W5:Y:S01]  /*3500*/  LDC.64 R4, c[0x0][0x388] ;  /* 0x0000e200ff047b82 */ /* 0x000f620000000a00 */
[----:B0-----:R-:W-:-:S06]  /*3510*/  IMAD.WIDE R10, R21, 0x4, R10 ;  /* 0x00000004150a7825 */ /* 0x001fcc00078e020a */
[----:B------:R-:W3:Y:S01]  /*3520*/  LDG.E R10, desc[UR36][R10.64] ;  /* 0x000000240a0a7981 */ /* 0x000ee2000c1e1900 */
[----:B--2---:R-:W-:-:S06]  /*3530*/  IMAD.WIDE R8, R15, 0x4, R8 ;  /* 0x000000040f087825 */ /* 0x004fcc00078e0208 */
[----:B------:R-:W3:Y:S01]  /*3540*/  LDG.E R9, desc[UR36][R8.64] ;  /* 0x0000002408097981 */ /* 0x000ee2000c1e1900 */
[----:B----4-:R-:W-:-:S06]  /*3550*/  IMAD.WIDE R6, R15, 0x4, R6 ;  /* 0x000000040f067825 */ /* 0x010fcc00078e0206 */
[----:B------:R-:W2:Y:S01]  /*3560*/  LDG.E R7, desc[UR36][R6.64] ;  /* 0x0000002406077981 */ /* 0x000ea2000c1e1900 */
[----:B-----5:R-:W-:-:S06]  /*3570*/  IMAD.WIDE R4, R21, 0x4, R4 ;  /* 0x0000000415047825 */ /* 0x020fcc00078e0204 */
[----:B------:R-:W2:Y:S01]  /*3580*/  LDG.E R4, desc[UR36][R4.64] ;  /* 0x0000002404047981 */ /* 0x000ea2000c1e1900 */
[----:B---3--:R-:W-:-:S04]  /*3590*/  FADD R0, R10, -R9 ;  /* 0x800000090a007221 */ /* 0x008fc80000000000 */
[----:B------:R-:W-:Y:S01]  /*35a0*/  FFMA R25, R0, R0, R25 ;  /* 0x0000000000197223 */ /* 0x000fe20000000019 */
[----:B--2---:R-:W-:-:S04]  /*35b0*/  FADD R15, R4, -R7 ;  /* 0x80000007040f7221 */ /* 0x004fc80000000000 */
[----:B------:R-:W-:-:S07]  /*35c0*/  FFMA R24, R15, R15, R24 ;  /* 0x0000000f0f187223 */ /* 0x000fce0000000018 */
.L_x_17:
[----:B------:R-:W-:-:S07]  /*35d0*/  VIADD R26, R26, 0x1 ;  /* 0x000000011a1a7836 */ /* 0x000fce0000000000 */
.L_x_14:
[----:B------:R-:W-:Y:S05]  /*35e0*/  BSYNC.RECONVERGENT B0 ;  /* 0x0000000000007941 */ /* 0x000fea0003800200 */
.L_x_13:
[----:B------:R-:W-:Y:S05]  /*35f0*/  BRA.U UP2, `(.L_x_20) ;  /* 0xfffffff102dc7547 */ /* 0x000fea000b83ffff */
[----:B------:R-:W-:-:S09]  /*3600*/  UISETP.NE.AND UP2, UPT, UR6, UR38, UPT ;  /* 0x000000260600728c */ /* 0x000fd2000bf45270 */
[----:B------:R-:W-:Y:S05]  /*3610*/  BRA.U !UP2, `(.L_x_11) ;  /* 0x000000050ac47547 */ /* 0x000fea000b800000 */
[----:B------:R-:W-:Y:S01]  /*3620*/  UIADD3 UR6, UPT, UPT, UR6, 0x1, URZ ;  /* 0x0000000106067890 */ /* 0x000fe2000fffe0ff */
[----:B------:R-:W-:Y:S11]  /*3630*/  BRA `(.L_x_21) ;  /* 0xfffffff000ac7947 */ /* 0x000ff6000383ffff */
.L_x_12:
[----:B------:R-:W-:Y:S01]  /*3640*/  UIADD3 UR11, UPT, UPT, UR38, UR38, URZ ;  /* 0x00000026260b7290 */ /* 0x000fe2000fffe0ff */
[----:B------:R-:W-:Y:S01]  /*3650*/  IMAD.MOV.U32 R26, RZ, RZ, RZ ;  /* 0x000000ffff1a7224 */ /* 0x000fe200078e00ff */
[----:B------:R-:W-:Y:S02]  /*3660*/  UIADD3 UR5, UPT, UPT, -UR38, 0x1, URZ ;  /* 0x0000000126057890 */ /* 0x000fe4000fffe1ff */
[----:B------:R-:W-:Y:S02]  /*3670*/  UIADD3 UR4, UPT, UPT, UR11, 0x1, URZ ;  /* 0x000000010b047890 */ /* 0x000fe4000fffe0ff */
[----:B------:R-:W-:Y:S02]  /*3680*/  UIADD3 UR6, UPT, UPT, -UR38, 0x2, URZ ;  /* 0x0000000226067890 */ /* 0x000fe4000fffe1ff */
[----:B------:R-:W-:Y:S02]  /*3690*/  UIADD3 UR7, UPT, UPT, -UR38, 0x3, URZ ;  /* 0x0000000326077890 */ /* 0x000fe4000fffe1ff */
[----:B------:R-:W-:Y:S01]  /*36a0*/  ULOP3.LUT UR4, UR4, 0x3, URZ, 0xc0, !UPT ;  /* 0x0000000304047892 */ /* 0x000fe2000f8ec0ff */
[----:B------:R-:W-:-:S11]  /*36b0*/  UMOV UR8, UR10 ;  /* 0x0000000a00087c82 */ /* 0x000fd60008000000 */
.L_x_25:
[----:B0-----:R-:W0:Y:S01]  /*36c0*/  LDCU UR9, c[0x0][0x3b8] ;  /* 0x00007700ff0977ac */ /* 0x001e220008000800 */
[----:B------:R-:W-:Y:S02]  /*36d0*/  VIADD R0, R43, UR8 ;  /* 0x000000082b007c36 */ /* 0x000fe40008000000 */
[----:B-----5:R-:W-:Y:S01]  /*36e0*/  VIADD R4, R3, UR8 ;  /* 0x0000000803047c36 */ /* 0x020fe20008000000 */
[----:B------:R-:W-:Y:S02]  /*36f0*/  UISETP.NE.AND UP1, UPT, UR4, URZ, UPT ;  /* 0x000000ff0400728c */ /* 0x000fe4000bf25270 */
[----:B0-----:R-:W-:Y:S02]  /*3700*/  ISETP.GE.AND P0, PT, R0, UR9, PT ;  /* 0x0000000900007c0c */ /* 0x001fe4000bf06270 */
[----:B------:R-:W-:Y:S01]  /*3710*/  ISETP.GE.AND P1, PT, R4, UR9, PT ;  /* 0x0000000904007c0c */ /* 0x000fe2000bf26270 */
[----:B------:R-:W-:Y:S01]  /*3720*/  UMOV UR9, UR8 ;  /* 0x0000000800097c82 */ /* 0x000fe20008000000 */
[----:B------:R-:W-:Y:S01]  /*3730*/  ISETP.GT.AND P0, PT, R0, -0x1, !P0 ;  /* 0xffffffff0000780c */ /* 0x000fe20004704270 */
[----:B------:R-:W-:Y:S01]  /*3740*/  UISETP.NE.AND UP0, UPT, UR9, UR38, UPT ;  /* 0x000000260900728c */ /* 0x000fe2000bf05270 */
[----:B------:R-:W-:Y:S01]  /*3750*/  ISETP.GT.AND P1, PT, R4, -0x1, !P1 ;  /* 0xffffffff0400780c */ /* 0x000fe20004f24270 */
[----:B------:R-:W-:Y:S01]  /*3760*/  UIADD3 UR8, UPT, UPT, UR8, 0x1, URZ ;  /* 0x0000000108087890 */ /* 0x000fe2000fffe0ff */
[----:B------:R-:W-:Y:S01]  /*3770*/  UMOV UR9, UR10 ;  /* 0x0000000a00097c82 */ /* 0x000fe20008000000 */
[----:B------:R-:W-:Y:S10]  /*3780*/  BRA.U !UP1, `(.L_x_22) ;  /* 0x0000000109a47547 */ /* 0x000ff4000b800000 */
[----:B------:R-:W0:Y:S01]  /*3790*/  LDCU UR12, c[0x0][0x3bc] ;  /* 0x00007780ff0c77ac */ /* 0x000e220008000800 */
[----:B------:R-:W-:Y:S01]  /*37a0*/  VIADD R4, R39, -UR38 ;  /* 0x8000002627047c36 */ /* 0x000fe20008000000 */
[----:B------:R-:W-:Y:S01]  /*37b0*/  IADD3 R0, PT, PT, R42, -UR38, RZ ;  /* 0x800000262a007c10 */ /* 0x000fe2000fffe0ff */
[----:B------:R-:W-:Y:S01]  /*37c0*/  VIADD R5, R26, 0x1 ;  /* 0x000000011a057836 */ /* 0x000fe20000000000 */
[----:B------:R-:W-:Y:S01]  /*37d0*/  UISETP.NE.AND UP1, UPT, UR4, 0x1, UPT ;  /* 0x000000010400788c */ /* 0x000fe2000bf25270 */
[----:B------:R-:W-:Y:S01]  /*37e0*/  UMOV UR9, UR5 ;  /* 0x0000000500097c82 */ /* 0x000fe20008000000 */
[----:B0-----:R-:W-:Y:S02]  /*37f0*/  ISETP.GE.AND P2, PT, R0, UR12, PT ;  /* 0x0000000c00007c0c */ /* 0x001fe4000bf46270 */
[----:B------:R-:W-:Y:S02]  /*3800*/  ISETP.GE.AND P3, PT, R4, UR12, PT ;  /* 0x0000000c04007c0c */ /* 0x000fe4000bf66270 */
[----:B------:R-:W-:-:S02]  /*3810*/  ISETP.GT.AND P2, PT, R0, -0x1, !P2 ;  /* 0xffffffff0000780c */ /* 0x000fc40005744270 */
[----:B------:R-:W-:-:S04]  /*3820*/  ISETP.GT.AND P3, PT, R4, -0x1, !P3 ;  /* 0xffffffff0400780c */ /* 0x000fc80005f64270 */
[----:B------:R-:W-:-:S04]  /*3830*/  PLOP3.LUT P2, PT, P3, P2, P0, 0x80, 0x0 ;  /* 0x000000000000781c */ /* 0x000fc80001f45000 */
[----:B------:R-:W-:-:S13]  /*3840*/  PLOP3.LUT P2, PT, P2, P1, PT, 0x80, 0x8 ;  /* 0x000000000008781c */ /* 0x000fda0001743070 */
[----:B------:R-:W-:-:S04]  /*3850*/  @!P2 IMAD.MOV R5, RZ, RZ, R26 ;  /* 0x000000ffff05a224 */ /* 0x000fc800078e021a */
[----:B------:R-:W-:Y:S01]  /*3860*/  IMAD.MOV.U32 R26, RZ, RZ, R5 ;  /* 0x000000ffff1a7224 */ /* 0x000fe200078e0005 */
[----:B------:R-:W-:Y:S06]  /*3870*/  BRA.U !UP1, `(.L_x_22) ;  /* 0x0000000109687547 */ /* 0x000fec000b800000 */
[----:B------:R-:W-:Y:S01]  /*3880*/  VIADD R6, R4, 0x1 ;  /* 0x0000000104067836 */ /* 0x000fe20000000000 */
[----:B------:R-:W-:Y:S01]  /*3890*/  IADD3 R5, PT, PT, R0, 0x1, RZ ;  /* 0x0000000100057810 */ /* 0x000fe20007ffe0ff */
[----:B------:R-:W-:Y:S01]  /*38a0*/  UISETP.NE.AND UP1, UPT, UR4, 0x2, UPT ;  /* 0x000000020400788c */ /* 0x000fe2000bf25270 */
[----:B------:R-:W-:Y:S02]  /*38b0*/  UMOV UR9, UR6 ;  /* 0x0000000600097c82 */ /* 0x000fe40008000000 */
[C---:B------:R-:W-:Y:S02]  /*38c0*/  ISETP.GE.AND P2, PT, R5.reuse, UR12, PT ;  /* 0x0000000c05007c0c */ /* 0x040fe4000bf46270 */
[----:B------:R-:W-:Y:S02]  /*38d0*/  ISETP.GE.AND P3, PT, R6, UR12, PT ;  /* 0x0000000c06007c0c */ /* 0x000fe4000bf66270 */
[----:B------:R-:W-:Y:S01]  /*38e0*/  ISETP.GT.AND P2, PT, R5, -0x1, !P2 ;  /* 0xffffffff0500780c */ /* 0x000fe20005744270 */
[----:B------:R-:W-:Y:S01]  /*38f0*/  VIADD R5, R26, 0x1 ;  /* 0x000000011a057836 */ /* 0x000fe20000000000 */
        /* <DEDUP_REMOVED lines=8> */
[----:B------:R-:W-:-:S03]  /*3980*/  UMOV UR9, UR7 ;  /* 0x0000000700097c82 */ /* 0x000fc60008000000 */
[----:B------:R-:W-:Y:S02]  /*3990*/  ISETP.GE.AND P2, PT, R0, UR12, PT ;  /* 0x0000000c00007c0c */ /* 0x000fe4000bf46270 */
[----:B------:R-:W-:Y:S02]  /*39a0*/  ISETP.GE.AND P3, PT, R4, UR12, PT ;  /* 0x0000000c04007c0c */ /* 0x000fe4000bf66270 */
[----:B------:R-:W-:Y:S01]  /*39b0*/  ISETP.GT.AND P2, PT, R0, -0x1, !P2 ;  /* 0xffffffff0000780c */ /* 0x000fe20005744270 */
[----:B------:R-:W-:Y:S01]  /*39c0*/  VIADD R0, R26, 0x1 ;  /* 0x000000011a007836 */ /* 0x000fe20000000000 */
[----:B------:R-:W-:-:S04]  /*39d0*/  ISETP.GT.AND P3, PT, R4, -0x1, !P3 ;  /* 0xffffffff0400780c */ /* 0x000fc80005f64270 */
[----:B------:R-:W-:-:S04]  /*39e0*/  PLOP3.LUT P2, PT, P3, P2, P0, 0x80, 0x0 ;  /* 0x000000000000781c */ /* 0x000fc80001f45000 */
[----:B------:R-:W-:-:S13]  /*39f0*/  PLOP3.LUT P2, PT, P2, P1, PT, 0x80, 0x8 ;  /* 0x000000000008781c */ /* 0x000fda0001743070 */
[----:B------:R-:W-:-:S05]  /*3a00*/  @!P2 IMAD.MOV R0, RZ, RZ, R26 ;  /* 0x000000ffff00a224 */ /* 0x000fca00078e021a */
[----:B------:R-:W-:-:S07]  /*3a10*/  MOV R26, R0 ;  /* 0x00000000001a7202 */ /* 0x000fce0000000f00 */
.L_x_22:
[----:B------:R-:W-:Y:S01]  /*3a20*/  UISETP.GE.U32.AND UP1, UPT, UR11, 0x3, UPT ;  /* 0x000000030b00788c */ /* 0x000fe2000bf26070 */
[----:B------:R-:W0:Y:S08]  /*3a30*/  LDCU UR13, c[0x0][0x3bc] ;  /* 0x00007780ff0d77ac */ /* 0x000e300008000800 */
[----:B------:R-:W-:Y:S05]  /*3a40*/  BRA.U !UP1, `(.L_x_23) ;  /* 0x0000000109b07547 */ /* 0x000fea000b800000 */
.L_x_24:
[----:B------:R-:W-:Y:S01]  /*3a50*/  VIADD R0, R42, UR9 ;  /* 0x000000092a007c36 */ /* 0x000fe20008000000 */
[----:B------:R-:W-:Y:S02]  /*3a60*/  UIADD3 UR12, UPT, UPT, UR9, 0x3, URZ ;  /* 0x00000003090c7890 */ /* 0x000fe4000fffe0ff */
[----:B------:R-:W-:Y:S01]  /*3a70*/  VIADD R4, R39, UR9 ;  /* 0x0000000927047c36 */ /* 0x000fe20008000000 */
[----:B------:R-:W-:Y:S01]  /*3a80*/  UIADD3 UR9, UPT, UPT, UR9, 0x4, URZ ;  /* 0x0000000409097890 */ /* 0x000fe2000fffe0ff */
[C---:B------:R-:W-:Y:S01]  /*3a90*/  VIADD R5, R0.reuse, 0x1 ;  /* 0x0000000100057836 */ /* 0x040fe20000000000 */
[C---:B0-----:R-:W-:Y:S01]  /*3aa0*/  ISETP.GE.AND P2, PT, R0.reuse, UR13, PT ;  /* 0x0000000d00007c0c */ /* 0x041fe2000bf46270 */
[----:B------:R-:W-:Y:S01]  /*3ab0*/  VIADD R7, R0, 0x2 ;  /* 0x0000000200077836 */ /* 0x000fe20000000000 */
[C---:B------:R-:W-:Y:S01]  /*3ac0*/  ISETP.GE.AND P3, PT, R4.reuse, UR13, PT ;  /* 0x0000000d04007c0c */ /* 0x040fe2000bf66270 */
[----:B------:R-:W-:Y:S01]  /*3ad0*/  VIADD R8, R4, 0x2 ;  /* 0x0000000204087836 */ /* 0x000fe20000000000 */
[C---:B------:R-:W-:Y:S01]  /*3ae0*/  ISETP.GT.AND P2, PT, R0.reuse, -0x1, !P2 ;  /* 0xffffffff0000780c */ /* 0x040fe20005744270 */
[----:B------:R-:W-:Y:S01]  /*3af0*/  VIADD R0, R0, 0x3 ;  /* 0x0000000300007836 */ /* 0x000fe20000000000 */
[C---:B------:R-:W-:Y:S01]  /*3b00*/  ISETP.GT.AND P3, PT, R4.reuse, -0x1, !P3 ;  /* 0xffffffff0400780c */ /* 0x040fe20005f64270 */
[----:B------:R-:W-:Y:S01]  /*3b10*/  UISETP.NE.AND UP1, UPT, UR12, UR38, UPT ;  /* 0x000000260c00728c */ /* 0x000fe2000bf25270 */
[----:B------:R-:W-:-:S02]  /*3b20*/  IADD3 R6, PT, PT, R4, 0x1, RZ ;  /* 0x0000000104067810 */ /* 0x000fc40007ffe0ff */
[----:B------:R-:W-:Y:S02]  /*3b30*/  PLOP3.LUT P3, PT, P3, P2, P0, 0x80, 0x0 ;  /* 0x000000000000781c */ /* 0x000fe40001f65000 */
[C---:B------:R-:W-:Y:S02]  /*3b40*/  ISETP.GE.AND P2, PT, R5.reuse, UR13, PT ;  /* 0x0000000d05007c0c */ /* 0x040fe4000bf46270 */
[----:B------:R-:W-:Y:S02]  /*3b50*/  PLOP3.LUT P3, PT, P3, P1, PT, 0x80, 0x8 ;  /* 0x000000000008781c */ /* 0x000fe40001f63070 */
[----:B------:R-:W-:Y:S02]  /*3b60*/  ISETP.GE.AND P4, PT, R6, UR13, PT ;  /* 0x0000000d06007c0c */ /* 0x000fe4000bf86270 */
[----:B------:R-:W-:Y:S01]  /*3b70*/  ISETP.GT.AND P2, PT, R5, -0x1, !P2 ;  /* 0xffffffff0500780c */ /* 0x000fe20005744270 */
[----:B------:R-:W-:Y:S01]  /*3b80*/  VIADD R5, R26, 0x1 ;  /* 0x000000011a057836 */ /* 0x000fe20000000000 */
[----:B------:R-:W-:-:S02]  /*3b90*/  ISETP.GT.AND P4, PT, R6, -0x1, !P4 ;  /* 0xffffffff0600780c */ /* 0x000fc40006784270 */
[C---:B------:R-:W-:Y:S02]  /*3ba0*/  ISETP.GE.AND P5, PT, R7.reuse, UR13, PT ;  /* 0x0000000d07007c0c */ /* 0x040fe4000bfa6270 */
[----:B------:R-:W-:Y:S02]  /*3bb0*/  ISETP.GE.AND P6, PT, R8, UR13, PT ;  /* 0x0000000d08007c0c */ /* 0x000fe4000bfc6270 */
[----:B------:R-:W-:Y:S01]  /*3bc0*/  IADD3 R4, PT, PT, R4, 0x3, RZ ;  /* 0x0000000304047810 */ /* 0x000fe20007ffe0ff */
[----:B------:R-:W-:Y:S01]  /*3bd0*/  @!P3 IMAD.MOV R5, RZ, RZ, R26 ;  /* 0x000000ffff05b224 */ /* 0x000fe200078e021a */
[----:B------:R-:W-:Y:S02]  /*3be0*/  PLOP3.LUT P2, PT, P4, P2, P0, 0x80, 0x0 ;  /* 0x000000000000781c */ /* 0x000fe40002745000 */
[----:B------:R-:W-:Y:S02]  /*3bf0*/  ISETP.GT.AND P5, PT, R7, -0x1, !P5 ;  /* 0xffffffff0700780c */ /* 0x000fe40006fa4270 */
[----:B------:R-:W-:-:S02]  /*3c00*/  ISETP.GT.AND P6, PT, R8, -0x1, !P6 ;  /* 0xffffffff0800780c */ /* 0x000fc400077c4270 */
[----:B------:R-:W-:Y:S02]  /*3c10*/  ISETP.GE.AND P4, PT, R4, UR13, PT ;  /* 0x0000000d04007c0c */ /* 0x000fe4000bf86270 */
[----:B------:R-:W-:Y:S02]  /*3c20*/  ISETP.GE.AND P3, PT, R0, UR13, PT ;  /* 0x0000000d00007c0c */ /* 0x000fe4000bf66270 */
[----:B------:R-:W-:Y:S02]  /*3c30*/  PLOP3.LUT P2, PT, P2, P1, PT, 0x80, 0x8 ;  /* 0x000000000008781c */ /* 0x000fe40001743070 */
[----:B------:R-:W-:Y:S02]  /*3c40*/  PLOP3.LUT P5, PT, P6, P5, P0, 0x80, 0x0 ;  /* 0x000000000000781c */ /* 0x000fe400037ab000 */
[----:B------:R-:W-:Y:S02]  /*3c50*/  ISETP.GT.AND P4, PT, R4, -0x1, !P4 ;  /* 0xffffffff0400780c */ /* 0x000fe40006784270 */
[----:B------:R-:W-:Y:S01]  /*3c60*/  ISETP.GT.AND P3, PT, R0, -0x1, !P3 ;  /* 0xffffffff0000780c */ /* 0x000fe20005f64270 */
[----:B------:R-:W-:Y:S01]  /*3c70*/  VIADD R0, R5, 0x1 ;  /* 0x0000000105007836 */ /* 0x000fe20000000000 */
[----:B------:R-:W-:-:S02]  /*3c80*/  PLOP3.LUT P5, PT, P5, P1, PT, 0x80, 0x8 ;  /* 0x000000000008781c */ /* 0x000fc40002fa3070 */
[----:B------:R-:W-:-:S03]  /*3c90*/  PLOP3.LUT P3, PT, P4, P3, P0, 0x80, 0x0 ;  /* 0x000000000000781c */ /* 0x000fc60002767000 */
[----:B------:R-:W-:Y:S02]  /*3ca0*/  @!P2 IADD3 R0, PT, PT, R5, RZ, RZ ;  /* 0x000000ff0500a210 */ /* 0x000fe40007ffe0ff */
[----:B------:R-:W-:-:S03]  /*3cb0*/  PLOP3.LUT P3, PT, P3, P1, PT, 0x80, 0x8 ;  /* 0x000000000008781c */ /* 0x000fc60001f63070 */
[----:B------:R-:W-:-:S03]  /*3cc0*/  VIADD R4, R0, 0x1 ;  /* 0x0000000100047836 */ /* 0x000fc60000000000 */
[----:B------:R-:W-:-:S04]  /*3cd0*/  @!P5 IMAD.MOV R4, RZ, RZ, R0 ;  /* 0x000000ffff04d224 */ /* 0x000fc800078e0200 */
[----:B------:R-:W-:-:S03]  /*3ce0*/  VIADD R26, R4, 0x1 ;  /* 0x00000001041a7836 */ /* 0x000fc60000000000 */
[----:B------:R-:W-:Y:S01]  /*3cf0*/  @!P3 IADD3 R26, PT, PT, R4, RZ, RZ ;  /* 0x000000ff041ab210 */ /* 0x000fe20007ffe0ff */
[----:B------:R-:W-:Y:S06]  /*3d00*/  BRA.U UP1, `(.L_x_24) ;  /* 0xfffffffd01507547 */ /* 0x000fec000b83ffff */
.L_x_23:
[----:B------:R-:W-:Y:S05]  /*3d10*/  BRA.U UP0, `(.L_x_25) ;  /* 0xfffffff900687547 */ /* 0x000fea000b83ffff */
[----:B------:R-:W-:-:S07]  /*3d20*/  IMAD.MOV.U32 R24, RZ, RZ, RZ ;  /* 0x000000ffff187224 */ /* 0x000fce00078e00ff */
.L_x_11:
[----:B------:R-:W-:Y:S01]  /*3d30*/  ISETP.NE.AND P0, PT, R26, RZ, PT ;  /* 0x000000ff1a00720c */ /* 0x000fe20003f05270 */
[----:B------:R-:W-:-:S12]  /*3d40*/  BSSY.RECONVERGENT B6, `(.L_x_26) ;  /* 0x000000a000067945 */ /* 0x000fd80003800200 */
[----:B------:R-:W-:Y:S05]  /*3d50*/  @P0 BRA `(.L_x_27) ;  /* 0x0000000000200947 */ /* 0x000fea0003800000 */
[----:B------:R-:W-:Y:S01]  /*3d60*/  MOV R0, 0x0 ;  /* 0x0000000000007802 */ /* 0x000fe20000000f00 */
[----:B------:R-:W2:Y:S01]  /*3d70*/  LDCU.64 UR4, c[0x4][0x48] ;  /* 0x01000900ff0477ac */ /* 0x000ea20008000a00 */
[----:B------:R-:W-:Y:S02]  /*3d80*/  CS2R R6, SRZ ;  /* 0x0000000000067805 */ /* 0x000fe4000001ff00 */
[----:B------:R4:W0:Y:S01]  /*3d90*/  LDC.64 R8, c[0x4][R0] ;  /* 0x0100000000087b82 */ /* 0x0008220000000a00 */
[----:B--2---:R-:W-:Y:S02]  /*3da0*/  IMAD.U32 R4, RZ, RZ, UR4 ;  /* 0x00000004ff047e24 */ /* 0x004fe4000f8e00ff */
[----:B----4-:R-:W-:-:S07]  /*3db0*/  IMAD.U32 R5, RZ, RZ, UR5 ;  /* 0x00000005ff057e24 */ /* 0x010fce000f8e00ff */
[----:B------:R-:W-:-:S07]  /*3dc0*/  LEPC R20, `(.L_x_27) ;  /* 0x000000001014794e */ /* 0x000fce0000000000 */
[----:B01-3--:R-:W-:Y:S05]  /*3dd0*/  CALL.ABS.NOINC R8 ;  /* 0x0000000008007343 */ /* 0x00bfea0003c00000 */
.L_x_27:
[----:B0-----:R-:W-:Y:S05]  /*3de0*/  BSYNC.RECONVERGENT B6 ;  /* 0x0000000000067941 */ /* 0x001fea0003800200 */
.L_x_26:
[----:B------:R-:W-:Y:S01]  /*3df0*/  I2FP.F32.S32 R9, R26 ;  /* 0x0000001a00097245 */ /* 0x000fe20000201400 */
[----:B------:R-:W-:Y:S01]  /*3e00*/  FADD R0, R24, R25 ;  /* 0x0000001918007221 */ /* 0x000fe20000000000 */
[----:B------:R-:W-:Y:S02]  /*3e10*/  BSSY.RECONVERGENT B2, `(.L_x_28) ;  /* 0x000000d000027945 */ /* 0x000fe40003800200 */
[----:B------:R-:W0:Y:S08]  /*3e20*/  MUFU.RCP R3, R9 ;  /* 0x0000000900037308 */ /* 0x000e300000001000 */
[----:B------:R-:W2:Y:S01]  /*3e30*/  FCHK P0, R0, R9 ;  /* 0x0000000900007302 */ /* 0x000ea20000000000 */
[----:B0-----:R-:W-:-:S04]  /*3e40*/  FFMA R4, -R9, R3, 1 ;  /* 0x3f80000009047423 */ /* 0x001fc80000000103 */
[----:B------:R-:W-:-:S04]  /*3e50*/  FFMA R3, R3, R4, R3 ;  /* 0x0000000403037223 */ /* 0x000fc80000000003 */
[----:B------:R-:W-:-:S04]  /*3e60*/  FFMA R4, R0, R3, RZ ;  /* 0x0000000300047223 */ /* 0x000fc800000000ff */
[----:B------:R-:W-:-:S04]  /*3e70*/  FFMA R5, -R9, R4, R0 ;  /* 0x0000000409057223 */ /* 0x000fc80000000100 */
[----:B------:R-:W-:Y:S01]  /*3e80*/  FFMA R7, R3, R5, R4 ;  /* 0x0000000503077223 */ /* 0x000fe20000000004 */
[----:B--2---:R-:W-:Y:S06]  /*3e90*/  @!P0 BRA `(.L_x_29) ;  /* 0x0000000000108947 */ /* 0x004fec0003800000 */
[----:B------:R-:W-:Y:S02]  /*3ea0*/  MOV R3, R9 ;  /* 0x0000000900037202 */ /* 0x000fe40000000f00 */
[----:B------:R-:W-:-:S07]  /*3eb0*/  MOV R4, 0x3ed0 ;  /* 0x00003ed000047802 */ /* 0x000fce0000000f00 */
[----:B-1-3--:R-:W-:Y:S05]  /*3ec0*/  CALL.REL.NOINC `($__internal_0_$__cuda_sm3x_div_rn_noftz_f32_slowpath) ;  /* 0x0000008400ec7944 */ /* 0x00afea0003c00000 */
[----:B------:R-:W-:-:S07]  /*3ed0*/  IMAD.MOV.U32 R7, RZ, RZ, R3 ;  /* 0x000000ffff077224 */ /* 0x000fce00078e0003 */
.L_x_29:
[----:B------:R-:W-:Y:S05]  /*3ee0*/  BSYNC.RECONVERGENT B2 ;  /* 0x0000000000027941 */ /* 0x000fea0003800200 */
.L_x_28:
[----:B------:R-:W0:Y:S08]  /*3ef0*/  LDC R0, c[0x0][0x3c8] ;  /* 0x0000f200ff007b82 */ /* 0x000e300000000800 */
[----:B------:R-:W2:Y:S01]  /*3f00*/  LDC.64 R4, c[0x0][0x3b0] ;  /* 0x0000ec00ff047b82 */ /* 0x000ea20000000a00 */
[----:B0-----:R-:W-:Y:S01]  /*3f10*/  ISETP.GE.AND P0, PT, R0, 0x1, PT ;  /* 0x000000010000780c */ /* 0x001fe20003f06270 */
[----:B--2---:R-:W-:-:S05]  /*3f20*/  IMAD.WIDE R2, R2, 0x4, R4 ;  /* 0x0000000402027825 */ /* 0x004fca00078e0204 */
[----:B------:R0:W-:Y:S07]  /*3f30*/  STG.E desc[UR36][R2.64], R7 ;  /* 0x0000000702007986 */ /* 0x0001ee000c101924 */
[----:B------:R-:W-:Y:S05]  /*3f40*/  @!P0 EXIT ;  /* 0x000000000000894d */ /* 0x000fea0003800000 */
[----:B------:R-:W2:Y:S01]  /*3f50*/  LDC R36, c[0x0][0x3c0] ;  /* 0x0000f000ff247b82 */ /* 0x000ea20000000800 */
[----:B------:R-:W-:Y:S01]  /*3f60*/  IMAD.MOV.U32 R41, RZ, RZ, RZ ;  /* 0x000000ffff297224 */ /* 0x000fe200078e00ff */
[C---:B--2---:R-:W-:Y:S01]  /*3f70*/  LOP3.LUT R38, R36.reuse, 0x3, RZ, 0xc0, !PT ;  /* 0x0000000324267812 */ /* 0x044fe200078ec0ff */
[C---:B------:R-:W-:Y:S01]  /*3f80*/  VIADD R40, R36.reuse, 0xffffffff ;  /* 0xffffffff24287836 */ /* 0x040fe20000000000 */
[C---:B------:R-:W-:Y:S02]  /*3f90*/  LOP3.LUT R39, R36.reuse, 0x7, RZ, 0xc0, !PT ;  /* 0x0000000724277812 */ /* 0x040fe400078ec0ff */
[----:B------:R-:W-:Y:S01]  /*3fa0*/  LOP3.LUT R37, R36, 0x7ffffff8, RZ, 0xc0, !PT ;  /* 0x7ffffff824257812 */ /* 0x000fe200078ec0ff */
[----:B------:R-:W-:Y:S01]  /*3fb0*/  VIADD R34, R38, 0xffffffff ;  /* 0xffffffff26227836 */ /* 0x000fe20000000000 */
[----:B------:R-:W-:Y:S02]  /*3fc0*/  LOP3.LUT R36, R36, 0x1, RZ, 0xc0, !PT ;  /* 0x0000000124247812 */ /* 0x000fe400078ec0ff */
[----:B------:R-:W-:-:S07]  /*3fd0*/  IADD3 R35, PT, PT, R39, -0x1, RZ ;  /* 0xffffffff27237810 */ /* 0x000fce0007ffe0ff */
.L_x_162:
[----:B--2---:R-:W2:Y:S01]  /*3fe0*/  LDCU.64 UR4, c[0x0][0x3c8] ;  /* 0x00007900ff0477ac */ /* 0x004ea20008000a00 */
[----:B------:R-:W-:Y:S01]  /*3ff0*/  VIADD R41, R41, 0x1 ;  /* 0x0000000129297836 */ /* 0x000fe20000000000 */
[----:B--2---:R-:W-:-:S04]  /*4000*/  UISETP.GE.AND UP0, UPT, UR5, 0x1, UPT ;  /* 0x000000010500788c */ /* 0x004fc8000bf06270 */
[----:B------:R-:W-:-:S04]  /*4010*/  ISETP.NE.AND P0, PT, R41, UR4, PT ;  /* 0x0000000429007c0c */ /* 0x000fc8000bf05270 */
[----:B------:R-:W-:Y:S01]  /*4020*/  P2R R44, PR, RZ, 0x1 ;  /* 0x00000001ff2c7803 */ /* 0x000fe20000000000 */
[----:B------:R-:W-:Y:S08]  /*4030*/  BRA.U !UP0, `(.L_x_30) ;  /* 0x0000008508847547 */ /* 0x000ff0000b800000 */
[----:B------:R-:W2:Y:S01]  /*4040*/  LDC R32, c[0x0][0x3bc] ;  /* 0x0000ef00ff207b82 */ /* 0x000ea20000000800 */
[----:B------:R-:W4:Y:S07]  /*4050*/  LDCU UR4, c[0x0][0x3bc] ;  /* 0x00007780ff0477ac */ /* 0x000f2e0008000800 */
[----:B------:R-:W1:Y:S08]  /*4060*/  LDC.64 R4, c[0x0][0x3b0] ;  /* 0x0000ec00ff047b82 */ /* 0x000e700000000a00 */
[----:B0-----:R-:W0:Y:S01]  /*4070*/  LDC.64 R2, c[0x0][0x3a0] ;  /* 0x0000e800ff027b82 */ /* 0x001e220000000a00 */
[----:B----4-:R-:W-:-:S04]  /*4080*/  IMAD R0, R43, UR4, R42 ;  /* 0x000000042b007c24 */ /* 0x010fc8000f8e022a */
[----:B------:R-:W-:Y:S02]  /*4090*/  IMAD.SHL.U32 R7, R0, 0x2, RZ ;  /* 0x0000000200077824 */ /* 0x000fe400078e00ff */
[----:B--2---:R-:W-:-:S04]  /*40a0*/  IMAD R9, R43, R32, R42 ;  /* 0x000000202b097224 */ /* 0x004fc800078e022a */
[----:B-1----:R-:W-:-:S05]  /*40b0*/  IMAD.WIDE R4, R9, 0x4, R4 ;  /* 0x0000000409047825 */ /* 0x002fca00078e0204 */
[----:B------:R1:W5:Y:S01]  /*40c0*/  LDG.E R30, desc[UR36][R4.64] ;  /* 0x00000024041e7981 */ /* 0x000362000c1e1900 */
[----:B0-----:R-:W-:-:S05]  /*40d0*/  IMAD.WIDE R2, R7, 0x4, R2 ;  /* 0x0000000407027825 */ /* 0x001fca00078e0202 */
[----:B------:R1:W5:Y:S04]  /*40e0*/  LDG.E R33, desc[UR36][R2.64+0x4] ;  /* 0x0000042402217981 */ /* 0x000368000c1e1900 */
[----:B------:R1:W5:Y:S01]  /*40f0*/  LDG.E R31, desc[UR36][R2.64] ;  /* 0x00000024021f7981 */ /* 0x000362000c1e1900 */
[----:B------:R-:W0:Y:S02]  /*4100*/  LDCU UR4, c[0x0][0x3cc] ;  /* 0x00007980ff0477ac */ /* 0x000e240008000800 */
[----:B01----:R-:W-:-:S07]  /*4110*/  MOV R29, UR4 ;  /* 0x00000004001d7c02 */ /* 0x003fce0008000f00 */
.L_x_161:
[----:B------:R-:W-:Y:S01]  /*4120*/  ISETP.GE.AND P0, PT, R43, R29, PT ;  /* 0x0000001d2b00720c */ /* 0x000fe20003f06270 */
[----:B------:R-:W-:-:S12]  /*4130*/  BSSY.RECONVERGENT B6, `(.L_x_31) ;  /* 0x0000196000067945 */ /* 0x000fd80003800200 */
[----:B--2---:R-:W-:Y:S05]  /*4140*/  @!P0 BRA `(.L_x_32) ;  /* 0x0000001800508947 */ /* 0x004fea0003800000 */
[----:B------:R-:W0:Y:S01]  /*4150*/  LDCU.64 UR4, c[0x0][0x3b8] ;  /* 0x00007700ff0477ac */ /* 0x000e220008000a00 */
[----:B------:R-:W1:Y:S01]  /*4160*/  LDC.64 R2, c[0x0][0x3a0] ;  /* 0x0000e800ff027b82 */ /* 0x000e620000000a00 */
[----:B------:R-:W-:-:S04]  /*4170*/  IMAD.IADD R5, R43, 0x1, -R29 ;  /* 0x000000012b057824 */ /* 0x000fc800078e0a1d */
[----:B0-----:R-:W-:-:S04]  /*4180*/  IMAD R5, R5, UR5, R42 ;  /* 0x0000000505057c24 */ /* 0x001fc8000f8e022a */
[----:B------:R-:W-:-:S04]  /*4190*/  IMAD.SHL.U32 R5, R5, 0x2, RZ ;  /* 0x0000000205057824 */ /* 0x000fc800078e00ff */
[----:B-1----:R-:W-:-:S05]  /*41a0*/  IMAD.WIDE R4, R5, 0x4, R2 ;  /* 0x0000000405047825 */ /* 0x002fca00078e0202 */
[----:B------:R-:W2:Y:S02]  /*41b0*/  LDG.E R2, desc[UR36][R4.64+0x4] ;  /* 0x0000042404027981 */ /* 0x000ea4000c1e1900 */
[----:B--2---:R-:W-:-:S05]  /*41c0*/  IMAD.IADD R2, R2, 0x1, R29 ;  /* 0x0000000102027824 */ /* 0x004fca00078e021d */
[----:B------:R-:W-:-:S13]  /*41d0*/  ISETP.GE.AND P0, PT, R2, UR4, PT ;  /* 0x0000000402007c0c */ /* 0x000fda000bf06270 */
[----:B------:R-:W-:Y:S05]  /*41e0*/  @P0 BRA `(.L_x_32) ;  /* 0x0000001800280947 */ /* 0x000fea0003800000 */
[----:B------:R0:W5:Y:S01]  /*41f0*/  LDG.E R24, desc[UR36][R4.64] ;  /* 0x0000002404187981 */ /* 0x000162000c1e1900 */
[----:B------:R-:W-:Y:S01]  /*4200*/  UIADD3 UR4, UPT, UPT, -UR38, URZ, URZ ;  /* 0x000000ff26047290 */ /* 0x000fe2000fffe1ff */
[----:B------:R-:W-:Y:S01]  /*4210*/  HFMA2 R25, -RZ, RZ, 0, 0 ;  /* 0x00000000ff197431 */ /* 0x000fe200000001ff */
[----:B------:R-:W-:Y:S02]  /*4220*/  CS2R R26, SRZ ;  /* 0x00000000001a7805 */ /* 0x000fe4000001ff00 */
[----:B------:R-:W-:-:S09]  /*4230*/  UISETP.GE.AND UP0, UPT, UR38, UR4, UPT ;  /* 0x000000042600728c */ /* 0x000fd2000bf06270 */
[----:B0-----:R-:W-:Y:S05]  /*4240*/  BRA.U !UP0, `(.L_x_33) ;  /* 0x00000015086c7547 */ /* 0x001fea000b800000 */
[----:B------:R-:W0:Y:S01]  /*4250*/  LDCU UR4, c[0x0][0x3c0] ;  /* 0x00007800ff0477ac */ /* 0x000e220008000800 */
[----:B------:R-:W-:Y:S01]  /*4260*/  BSSY.RECONVERGENT B0, `(.L_x_33) ;  /* 0x0000159000007945 */ /* 0x000fe20003800200 */
[----:B------:R-:W-:Y:S01]  /*4270*/  IMAD.MOV.U32 R25, RZ, RZ, RZ ;  /* 0x000000ffff197224 */ /* 0x000fe200078e00ff */
[----:B0-----:R-:W-:-:S09]  /*4280*/  UISETP.GE.AND UP0, UPT, UR4, 0x1, UPT ;  /* 0x000000010400788c */ /* 0x001fd2000bf06270 */
[----:B------:R-:W-:Y:S05]  /*4290*/  BRA.U !UP0, `(.L_x_34) ;  /* 0x0000000d08807547 */ /* 0x000fea000b800000 */
[----:B------:R-:W-:Y:S01]  /*42a0*/  IMAD R3, RZ, RZ, -UR38 ;  /* 0x80000026ff037e24 */ /* 0x000fe2000f8e02ff */
[----:B------:R-:W-:Y:S01]  /*42b0*/  BSSY.RECONVERGENT B1, `(.L_x_35) ;  /* 0x00000dd000017945 */ /* 0x000fe20003800200 */
[----:B------:R-:W-:Y:S02]  /*42c0*/  CS2R R26, SRZ ;  /* 0x00000000001a7805 */ /* 0x000fe4000001ff00 */
[----:B------:R-:W-:-:S07]  /*42d0*/  IMAD.MOV.U32 R10, RZ, RZ, R3 ;  /* 0x000000ffff0a7224 */ /* 0x000fce00078e0003 */
.L_x_47:
[----:B------:R-:W0:Y:S01]  /*42e0*/  LDCU UR4, c[0x0][0x3b8] ;  /* 0x00007700ff0477ac */ /* 0x000e220008000800 */
[----:B------:R-:W-:Y:S01]  /*42f0*/  IMAD.IADD R12, R2, 0x1, R10 ;  /* 0x00000001020c7824 */ /* 0x000fe200078e020a */
[----:B------:R-:W-:Y:S01]  /*4300*/  IADD3 R11, PT, PT, R43, R10, RZ ;  /* 0x0000000a2b0b7210 */ /* 0x000fe20007ffe0ff */
[----:B------:R-:W-:Y:S01]  /*4310*/  BSSY.RECONVERGENT B2, `(.L_x_36) ;  /* 0x00000d2000027945 */ /* 0x000fe20003800200 */
[----:B------:R-:W-:Y:S02]  /*4320*/  IMAD.MOV.U32 R13, RZ, RZ, R3 ;  /* 0x000000ffff0d7224 */ /* 0x000fe400078e0003 */
[C---:B0-----:R-:W-:Y:S02]  /*4330*/  ISETP.GE.AND P0, PT, R11.reuse, UR4, PT ;  /* 0x000000040b007c0c */ /* 0x041fe4000bf06270 */
[----:B------:R-:W-:Y:S02]  /*4340*/  ISETP.GE.AND P1, PT, R12, UR4, PT ;  /* 0x000000040c007c0c */ /* 0x000fe4000bf26270 */
[----:B------:R-:W-:-:S02]  /*4350*/  ISETP.GT.AND P0, PT, R11, -0x1, !P0 ;  /* 0xffffffff0b00780c */ /* 0x000fc40004704270 */
[----:B------:R-:W-:-:S13]  /*4360*/  ISETP.GT.AND P1, PT, R12, -0x1, !P1 ;  /* 0xffffffff0c00780c */ /* 0x000fda0004f24270 */
.L_x_45:
[----:B------:R-:W0:Y:S01]  /*4370*/  LDC R4, c[0x0][0x3bc] ;  /* 0x0000ef00ff047b82 */ /* 0x000e220000000800 */
[----:B------:R-:W-:Y:S01]  /*4380*/  IMAD.IADD R0, R42, 0x1, R13 ;  /* 0x000000012a007824 */ /* 0x000fe200078e020d */
[----:B-----5:R-:W-:Y:S01]  /*4390*/  IADD3 R21, PT, PT, R24, R13, RZ ;  /* 0x0000000d18157210 */ /* 0x020fe20007ffe0ff */
[----:B------:R-:W-:Y:S03]  /*43a0*/  BSSY.RECONVERGENT B3, `(.L_x_37) ;  /* 0x00000c7000037945 */ /* 0x000fe60003800200 */
[CC--:B0-----:R-:W-:Y:S02]  /*43b0*/  ISETP.GE.AND P2, PT, R0.reuse, R4.reuse, PT ;  /* 0x000000040000720c */ /* 0x0c1fe40003f46270 */
[----:B------:R-:W-:Y:S02]  /*43c0*/  ISETP.GE.AND P3, PT, R21, R4, PT ;  /* 0x000000041500720c */ /* 0x000fe40003f66270 */
[----:B------:R-:W-:-:S02]  /*43d0*/  ISETP.GT.AND P2, PT, R0, -0x1, !P2 ;  /* 0xffffffff0000780c */ /* 0x000fc40005744270 */
[----:B------:R-:W-:-:S04]  /*43e0*/  ISETP.GT.AND P3, PT, R21, -0x1, !P3 ;  /* 0xffffffff1500780c */ /* 0x000fc80005f64270 */
[----:B------:R-:W-:Y:S02]  /*43f0*/  PLOP3.LUT P2, PT, P3, P2, P0, 0x80, 0x0 ;  /* 0x000000000000781c */ /* 0x000fe40001f45000 */
[C---:B------:R-:W-:Y:S01]  /*4400*/  ISETP.NE.AND P3, PT, R13.reuse, UR38, PT ;  /* 0x000000260d007c0c */ /* 0x040fe2000bf65270 */
[----:B------:R-:W-:Y:S01]  /*4410*/  VIADD R13, R13, 0x1 ;  /* 0x000000010d0d7836 */ /* 0x000fe20000000000 */
[----:B------:R-:W-:-:S13]  /*4420*/  PLOP3.LUT P2, PT, P2, P1, PT, 0x80, 0x8 ;  /* 0x000000000008781c */ /* 0x000fda0001743070 */
[----:B------:R-:W-:Y:S05]  /*4430*/  @!P2 BRA `(.L_x_38) ;  /* 0x0000000800f4a947 */ /* 0x000fea0003800000 */
[----:B------:R-:W-:Y:S01]  /*4440*/  ISETP.GE.U32.AND P2, PT, R40, 0x7, PT ;  /* 0x000000072800780c */ /* 0x000fe20003f46070 */
[-C--:B------:R-:W-:Y:S02]  /*4450*/  IMAD R15, R11, R4.reuse, R0 ;  /* 0x000000040b0f7224 */ /* 0x080fe400078e0200 */
[----:B------:R-:W-:Y:S02]  /*4460*/  IMAD R21, R12, R4, R21 ;  /* 0x000000040c157224 */ /* 0x000fe400078e0215 */
[----:B------:R-:W-:-:S08]  /*4470*/  IMAD.MOV.U32 R0, RZ, RZ, RZ ;  /* 0x000000ffff007224 */ /* 0x000fd000078e00ff */
[----:B------:R-:W-:Y:S05]  /*4480*/  @!P2 BRA `(.L_x_39) ;  /* 0x000000040048a947 */ /* 0x000fea0003800000 */
[----:B------:R-:W-:Y:S01]  /*4490*/  BSSY.RECONVERGENT B4, `(.L_x_40) ;  /* 0x0000050000047945 */ /* 0x000fe20003800200 */
[----:B------:R-:W-:-:S07]  /*44a0*/  IMAD.MOV.U32 R14, RZ, RZ, RZ ;  /* 0x000000ffff0e7224 */ /* 0x000fce00078e00ff */
.L_x_41:
[----:B------:R-:W0:Y:S01]  /*44b0*/  LDC.64 R6, c[0x0][0x380] ;  /* 0x0000e000ff067b82 */ /* 0x000e220000000a00 */
[----:B------:R-:W1:Y:S07]  /*44c0*/  LDCU UR4, c[0x0][0x3c0] ;  /* 0x00007800ff0477ac */ /* 0x000e6e0008000800 */
[----:B------:R-:W2:Y:S01]  /*44d0*/  LDC.64 R4, c[0x0][0x390] ;  /* 0x0000e400ff047b82 */ /* 0x000ea20000000a00 */
[--C-:B-1----:R-:W-:Y:S02]  /*44e0*/  IMAD R45, R15, UR4, R14.reuse ;  /* 0x000000040f2d7c24 */ /* 0x102fe4000f8e020e */
[----:B------:R-:W-:-:S02]  /*44f0*/  IMAD R0, R21, UR4, R14 ;  /* 0x0000000415007c24 */ /* 0x000fc4000f8e020e */
[----:B0-----:R-:W-:-:S05]  /*4500*/  IMAD.WIDE R6, R45, 0x4, R6 ;  /* 0x000000042d067825 */ /* 0x001fca00078e0206 */
[----:B------:R-:W4:Y:S01]  /*4510*/  LDG.E R8, desc[UR36][R6.64] ;  /* 0x0000002406087981 */ /* 0x000f22000c1e1900 */
[----:B--2---:R-:W-:-:S03]  /*4520*/  IMAD.WIDE R4, R0, 0x4, R4 ;  /* 0x0000000400047825 */ /* 0x004fc600078e0204 */
[----:B------:R-:W2:Y:S04]  /*4530*/  LDG.E R20, desc[UR36][R6.64+0x4] ;  /* 0x0000042406147981 */ /* 0x000ea8000c1e1900 */
[----:B------:R-:W4:Y:S04]  /*4540*/  LDG.E R9, desc[UR36][R4.64] ;  /* 0x0000002404097981 */ /* 0x000f28000c1e1900 */
[----:B------:R-:W2:Y:S04]  /*4550*/  LDG.E R47, desc[UR36][R4.64+0x4] ;  /* 0x00000424042f7981 */ /* 0x000ea8000c1e1900 */
[----:B------:R-:W5:Y:S04]  /*4560*/  LDG.E R49, desc[UR36][R4.64+0x1c] ;  /* 0x00001c2404317981 */ /* 0x000f68000c1e1900 */
[----:B------:R-:W5:Y:S01]  /*4570*/  LDG.E R28, desc[UR36][R6.64+0x1c] ;  /* 0x00001c24061c7981 */ /* 0x000f62000c1e1900 */
[----:B----4-:R-:W-:-:S03]  /*4580*/  FADD R9, R8, -R9 ;  /* 0x8000000908097221 */ /* 0x010fc60000000000 */
[----:B------:R-:W4:Y:S01]  /*4590*/  LDG.E R8, desc[UR36][R4.64+0x8] ;  /* 0x0000082404087981 */ /* 0x000f22000c1e1900 */
[----:B------:R-:W-:-:S03]  /*45a0*/  FFMA R26, R9, R9, R26 ;  /* 0x00000009091a7223 */ /* 0x000fc6000000001a */
[----:B------:R-:W4:Y:S01]  /*45b0*/  LDG.E R9, desc[UR36][R6.64+0x8] ;  /* 0x0000082406097981 */ /* 0x000f22000c1e1900 */
[----:B--2---:R-:W-:-:S04]  /*45c0*/  FADD R47, R20, -R47 ;  /* 0x8000002f142f7221 */ /* 0x004fc80000000000 */
[----:B------:R-:W-:Y:S02]  /*45d0*/  FFMA R20, R47, R47, R26 ;  /* 0x0000002f2f147223 */ /* 0x000fe4000000001a */
[----:B------:R-:W2:Y:S04]  /*45e0*/  LDG.E R26, desc[UR36][R6.64+0xc] ;  /* 0x00000c24061a7981 */ /* 0x000ea8000c1e1900 */
[----:B------:R-:W2:Y:S01]  /*45f0*/  LDG.E R47, desc[UR36][R4.64+0xc] ;  /* 0x00000c24042f7981 */ /* 0x000ea2000c1e1900 */
[----:B----4-:R-:W-:-:S03]  /*4600*/  FADD R9, R9, -R8 ;  /* 0x8000000809097221 */ /* 0x010fc60000000000 */
[----:B------:R-:W4:Y:S01]  /*4610*/  LDG.E R8, desc[UR36][R4.64+0x10] ;  /* 0x0000102404087981 */ /* 0x000f22000c1e1900 */
[----:B------:R-:W-:-:S03]  /*4620*/  FFMA R20, R9, R9, R20 ;  /* 0x0000000909147223 */ /* 0x000fc60000000014 */
[----:B------:R-:W4:Y:S01]  /*4630*/  LDG.E R9, desc[UR36][R6.64+0x10] ;  /* 0x0000102406097981 */ /* 0x000f22000c1e1900 */
[----:B--2---:R-:W-:-:S04]  /*4640*/  FADD R47, R26, -R47 ;  /* 0x8000002f1a2f7221 */ /* 0x004fc80000000000 */
[----:B------:R-:W-:Y:S02]  /*4650*/  FFMA R20, R47, R47, R20 ;  /* 0x0000002f2f147223 */ /* 0x000fe40000000014 */
[----:B------:R0:W2:Y:S01]  /*4660*/  LDG.E R47, desc[UR36][R4.64+0x18] ;  /* 0x00001824042f7981 */ /* 0x0000a2000c1e1900 */
[----:B----4-:R-:W-:-:S03]  /*4670*/  FADD R9, R9, -R8 ;  /* 0x8000000809097221 */ /* 0x010fc60000000000 */
[----:B------:R-:W4:Y:S01]  /*4680*/  LDG.E R8, desc[UR36][R6.64+0x14] ;  /* 0x0000142406087981 */ /* 0x000f22000c1e1900 */
[----:B------:R-:W-:-:S03]  /*4690*/  FFMA R26, R9, R9, R20 ;  /* 0x00000009091a7223 */ /* 0x000fc60000000014 */
[----:B------:R-:W4:Y:S04]  /*46a0*/  LDG.E R9, desc[UR36][R4.64+0x14] ;  /* 0x0000142404097981 */ /* 0x000f28000c1e1900 */
[----:B------:R-:W2:Y:S01]  /*46b0*/  LDG.E R20, desc[UR36][R6.64+0x18] ;  /* 0x0000182406147981 */ /* 0x000ea2000c1e1900 */
[----:B----4-:R-:W-:-:S04]  /*46c0*/  FADD R9, R8, -R9 ;  /* 0x8000000908097221 */ /* 0x010fc80000000000 */
[----:B------:R-:W-:Y:S02]  /*46d0*/  FFMA R26, R9, R9, R26 ;  /* 0x00000009091a7223 */ /* 0x000fe4000000001a */
[----:B------:R-:W1:Y:S02]  /*46e0*/  LDC.64 R8, c[0x0][0x388] ;  /* 0x0000e200ff087b82 */ /* 0x000e640000000a00 */
[----:B-1----:R-:W-:-:S06]  /*46f0*/  IMAD.WIDE R50, R45, 0x4, R8 ;  /* 0x000000042d327825 */ /* 0x002fcc00078e0208 */
[----:B------:R-:W1:Y:S01]  /*4700*/  LDC.64 R8, c[0x0][0x398] ;  /* 0x0000e600ff087b82 */ /* 0x000e620000000a00 */
[----:B------:R-:W0:Y:S01]  /*4710*/  LDG.E R4, desc[UR36][R50.64+0x4] ;  /* 0x0000042432047981 */ /* 0x000e22000c1e1900 */
[----:B-1----:R-:W-:-:S03]  /*4720*/  IMAD.WIDE R8, R0, 0x4, R8 ;  /* 0x0000000400087825 */ /* 0x002fc600078e0208 */
[----:B------:R-:W4:Y:S04]  /*4730*/  LDG.E R0, desc[UR36][R50.64] ;  /* 0x0000002432007981 */ /* 0x000f28000c1e1900 */
[----:B------:R-:W4:Y:S04]  /*4740*/  LDG.E R45, desc[UR36][R8.64] ;  /* 0x00000024082d7981 */ /* 0x000f28000c1e1900 */
[----:B------:R-:W0:Y:S04]  /*4750*/  LDG.E R5, desc[UR36][R8.64+0x4] ;  /* 0x0000042408057981 */ /* 0x000e28000c1e1900 */
[----:B------:R-:W3:Y:S04]  /*4760*/  LDG.E R6, desc[UR36][R8.64+0x18] ;  /* 0x0000182408067981 */ /* 0x000ee8000c1e1900 */
[----:B------:R-:W3:Y:S01]  /*4770*/  LDG.E R7, desc[UR36][R8.64+0x1c] ;  /* 0x00001c2408077981 */ /* 0x000ee2000c1e1900 */
[----:B----4-:R-:W-:Y:S01]  /*4780*/  FADD R0, R0, -R45 ;  /* 0x8000002d00007221 */ /* 0x010fe20000000000 */
[----:B0-----:R-:W-:-:S03]  /*4790*/  FADD R5, R4, -R5 ;  /* 0x8000000504057221 */ /* 0x001fc60000000000 */
[----:B------:R-:W-:Y:S01]  /*47a0*/  FFMA R0, R0, R0, R27 ;  /* 0x0000000000007223 */ /* 0x000fe2000000001b */
[----:B------:R-:W4:Y:S03]  /*47b0*/  LDG.E R4, desc[UR36][R50.64+0x8] ;  /* 0x0000082432047981 */ /* 0x000f26000c1e1900 */
[----:B------:R-:W-:Y:S02]  /*47c0*/  FFMA R0, R5, R5, R0 ;  /* 0x0000000505007223 */ /* 0x000fe40000000000 */
[----:B------:R-:W4:Y:S02]  /*47d0*/  LDG.E R5, desc[UR36][R8.64+0x8] ;  /* 0x0000082408057981 */ /* 0x000f24000c1e1900 */
[----:B----4-:R-:W-:Y:S02]  /*47e0*/  FADD R5, R4, -R5 ;  /* 0x8000000504057221 */ /* 0x010fe40000000000 */
[----:B------:R-:W4:Y:S02]  /*47f0*/  LDG.E R4, desc[UR36][R50.64+0xc] ;  /* 0x00000c2432047981 */ /* 0x000f24000c1e1900 */
[----:B------:R-:W-:-:S02]  /*4800*/  FFMA R0, R5, R5, R0 ;  /* 0x0000000505007223 */ /* 0x000fc40000000000 */
[----:B------:R-:W4:Y:S02]  /*4810*/  LDG.E R5, desc[UR36][R8.64+0xc] ;  /* 0x00000c2408057981 */ /* 0x000f24000c1e1900 */
[----:B----4-:R-:W-:Y:S02]  /*4820*/  FADD R5, R4, -R5 ;  /* 0x8000000504057221 */ /* 0x010fe40000000000 */
[----:B------:R-:W4:Y:S02]  /*4830*/  LDG.E R4, desc[UR36][R50.64+0x10] ;  /* 0x0000102432047981 */ /* 0x000f24000c1e1900 */
[----:B------:R-:W-:Y:S02]  /*4840*/  FFMA R0, R5, R5, R0 ;  /* 0x0000000505007223 */ /* 0x000fe40000000000 */
[----:B------:R-:W4:Y:S02]  /*4850*/  LDG.E R5, desc[UR36][R8.64+0x10] ;  /* 0x0000102408057981 */ /* 0x000f24000c1e1900 */
[----:B----4-:R-:W-:-:S02]  /*4860*/  FADD R5, R4, -R5 ;  /* 0x8000000504057221 */ /* 0x010fc40000000000 */
[----:B------:R-:W4:Y:S02]  /*4870*/  LDG.E R4, desc[UR36][R50.64+0x14] ;  /* 0x0000142432047981 */ /* 0x000f24000c1e1900 */
[----:B------:R-:W-:Y:S02]  /*4880*/  FFMA R0, R5, R5, R0 ;  /* 0x0000000505007223 */ /* 0x000fe40000000000 */
[----:B------:R-:W4:Y:S01]  /*4890*/  LDG.E R5, desc[UR36][R8.64+0x14] ;  /* 0x0000142408057981 */ /* 0x000f22000c1e1900 */
[----:B------:R-:W-:Y:S01]  /*48a0*/  IADD3 R14, PT, PT, R14, 0x8, RZ ;  /* 0x000000080e0e7810 */ /* 0x000fe20007ffe0ff */
[----:B----4-:R-:W-:Y:S02]  /*48b0*/  FADD R5, R4, -R5 ;  /* 0x8000000504057221 */ /* 0x010fe40000000000 */
[----:B------:R-:W3:Y:S02]  /*48c0*/  LDG.E R4, desc[UR36][R50.64+0x1c] ;  /* 0x00001c2432047981 */ /* 0x000ee4000c1e1900 */
[----:B------:R-:W-:-:S02]  /*48d0*/  FFMA R0, R5, R5, R0 ;  /* 0x0000000505007223 */ /* 0x000fc40000000000 */
[----:B------:R-:W4:Y:S01]  /*48e0*/  LDG.E R5, desc[UR36][R50.64+0x18] ;  /* 0x0000182432057981 */ /* 0x000f22000c1e1900 */
[----:B------:R-:W-:Y:S01]  /*48f0*/  ISETP.NE.AND P2, PT, R14, R37, PT ;  /* 0x000000250e00720c */ /* 0x000fe20003f45270 */
[----:B--2---:R-:W-:Y:S01]  /*4900*/  FADD R47, R20, -R47 ;  /* 0x8000002f142f7221 */ /* 0x004fe20000000000 */
[----:B-----5:R-:W-:-:S03]  /*4910*/  FADD R49, R28, -R49 ;  /* 0x800000311c317221 */ /* 0x020fc60000000000 */
[----:B------:R-:W-:-:S04]  /*4920*/  FFMA R26, R47, R47, R26 ;  /* 0x0000002f2f1a7223 */ /* 0x000fc8000000001a */
[----:B------:R-:W-:Y:S01]  /*4930*/  FFMA R26, R49, R49, R26 ;  /* 0x00000031311a7223 */ /* 0x000fe2000000001a */
[----:B---3--:R-:W-:Y:S01]  /*4940*/  FADD R7, R4, -R7 ;  /* 0x8000000704077221 */ /* 0x008fe20000000000 */
[----:B----4-:R-:W-:-:S04]  /*4950*/  FADD R5, R5, -R6 ;  /* 0x8000000605057221 */ /* 0x010fc80000000000 */
[----:B------:R-:W-:-:S04]  /*4960*/  FFMA R0, R5, R5, R0 ;  /* 0x0000000505007223 */ /* 0x000fc80000000000 */
[----:B------:R-:W-:Y:S01]  /*4970*/  FFMA R27, R7, R7, R0 ;  /* 0x00000007071b7223 */ /* 0x000fe20000000000 */
[----:B------:R-:W-:Y:S06]  /*4980*/  @P2 BRA `(.L_x_41) ;  /* 0xfffffff800c82947 */ /* 0x000fec000383ffff */
[----:B------:R-:W-:Y:S05]  /*4990*/  BSYNC.RECONVERGENT B4 ;  /* 0x0000000000047941 */ /* 0x000fea0003800200 */
.L_x_40:
[----:B------:R-:W-:-:S07]  /*49a0*/  IMAD.MOV.U32 R0, RZ, RZ, R37 ;  /* 0x000000ffff007224 */ /* 0x000fce00078e0025 */
.L_x_39:
[----:B------:R-:W-:-:S13]  /*49b0*/  ISETP.NE.AND P2, PT, R39, RZ, PT ;  /* 0x000000ff2700720c */ /* 0x000fda0003f45270 */
[----:B------:R-:W-:Y:S05]  /*49c0*/  @!P2 BRA `(.L_x_42) ;  /* 0x00000004008ca947 */ /* 0x000fea0003800000 */
[----:B------:R-:W-:Y:S02]  /*49d0*/  ISETP.GE.U32.AND P2, PT, R35, 0x3, PT ;  /* 0x000000032300780c */ /* 0x000fe40003f46070 */
[----:B------:R-:W-:-:S11]  /*49e0*/  ISETP.NE.AND P4, PT, R38, RZ, PT ;  /* 0x000000ff2600720c */ /* 0x000fd60003f85270 */
[----:B------:R-:W-:Y:S05]  /*49f0*/  @!P2 BRA `(.L_x_43) ;  /* 0x0000000000b0a947 */ /* 0x000fea0003800000 */
        /* <DEDUP_REMOVED lines=10> */
[----:B------:R-:W5:Y:S04]  /*4aa0*/  LDG.E R47, desc[UR36][R4.64+0x8] ;  /* 0x00000824042f7981 */ /* 0x000f68000c1e1900 */
[----:B------:R-:W2:Y:S01]  /*4ab0*/  LDG.E R49, desc[UR36][R4.64+0xc] ;  /* 0x00000c2404317981 */ /* 0x000ea2000c1e1900 */
[----:B----4-:R-:W-:-:S03]  /*4ac0*/  FADD R9, R8, -R9 ;  /* 0x8000000908097221 */ /* 0x010fc60000000000 */
[----:B------:R-:W4:Y:S01]  /*4ad0*/  LDG.E R8, desc[UR36][R6.64+0x4] ;  /* 0x0000042406087981 */ /* 0x000f22000c1e1900 */
[----:B------:R-:W-:-:S03]  /*4ae0*/  FFMA R20, R9, R9, R26 ;  /* 0x0000000909147223 */ /* 0x000fc6000000001a */
[----:B------:R-:W4:Y:S04]  /*4af0*/  LDG.E R9, desc[UR36][R4.64+0x4] ;  /* 0x0000042404097981 */ /* 0x000f28000c1e1900 */
[----:B------:R0:W5:Y:S01]  /*4b00*/  LDG.E R26, desc[UR36][R6.64+0x8] ;  /* 0x00000824061a7981 */ /* 0x000162000c1e1900 */
        /* <DEDUP_REMOVED lines=10> */
[----:B------:R-:W3:Y:S01]  /*4bb0*/  LDG.E R7, desc[UR36][R8.64+0x8] ;  /* 0x0000082408077981 */ /* 0x000ee2000c1e1900 */
[----:B----4-:R-:W-:Y:S01]  /*4bc0*/  FADD R14, R14, -R45 ;  /* 0x8000002d0e0e7221 */ /* 0x010fe20000000000 */
[----:B0-----:R-:W-:-:S03]  /*4bd0*/  FADD R6, R4, -R5 ;  /* 0x8000000504067221 */ /* 0x001fc60000000000 */
[----:B------:R-:W-:Y:S01]  /*4be0*/  FFMA R27, R14, R14, R27 ;  /* 0x0000000e0e1b7223 */ /* 0x000fe2000000001b */
[----:B------:R-:W3:Y:S03]  /*4bf0*/  LDG.E R4, desc[UR36][R50.64+0x8] ;  /* 0x0000082432047981 */ /* 0x000ee6000c1e1900 */
[----:B------:R-:W-:Y:S01]  /*4c00*/  FFMA R27, R6, R6, R27 ;  /* 0x00000006061b7223 */ /* 0x000fe2000000001b */
[----:B------:R-:W4:Y:S04]  /*4c10*/  LDG.E R5, desc[UR36][R50.64+0xc] ;  /* 0x00000c2432057981 */ /* 0x000f28000c1e1900 */
[----:B------:R-:W4:Y:S01]  /*4c20*/  LDG.E R6, desc[UR36][R8.64+0xc] ;  /* 0x00000c2408067981 */ /* 0x000f22000c1e1900 */
[----:B-----5:R-:W-:Y:S01]  /*4c30*/  FADD R47, R26, -R47 ;  /* 0x8000002f1a2f7221 */ /* 0x020fe20000000000 */
[----:B--2---:R-:W-:-:S03]  /*4c40*/  FADD R49, R28, -R49 ;  /* 0x800000311c317221 */ /* 0x004fc60000000000 */
[----:B------:R-:W-:Y:S01]  /*4c50*/  FFMA R20, R47, R47, R20 ;  /* 0x0000002f2f147223 */ /* 0x000fe20000000014 */
[----:B------:R-:W-:-:S03]  /*4c60*/  VIADD R0, R0, 0x4 ;  /* 0x0000000400007836 */ /* 0x000fc60000000000 */
[----:B------:R-:W-:Y:S01]  /*4c70*/  FFMA R26, R49, R49, R20 ;  /* 0x00000031311a7223 */ /* 0x000fe20000000014 */
[----:B---3--:R-:W-:-:S04]  /*4c80*/  FADD R4, R4, -R7 ;  /* 0x8000000704047221 */ /* 0x008fc80000000000 */
[----:B------:R-:W-:Y:S01]  /*4c90*/  FFMA R27, R4, R4, R27 ;  /* 0x00000004041b7223 */ /* 0x000fe2000000001b */
[----:B----4-:R-:W-:-:S04]  /*4ca0*/  FADD R6, R5, -R6 ;  /* 0x8000000605067221 */ /* 0x010fc80000000000 */
[----:B------:R-:W-:-:S07]  /*4cb0*/  FFMA R27, R6, R6, R27 ;  /* 0x00000006061b7223 */ /* 0x000fce000000001b */
.L_x_43:
[----:B------:R-:W-:Y:S05]  /*4cc0*/  @!P4 BRA `(.L_x_42) ;  /* 0x0000000000ccc947 */ /* 0x000fea0003800000 */
[----:B------:R-:W-:Y:S02]  /*4cd0*/  ISETP.NE.AND P2, PT, R34, RZ, PT ;  /* 0x000000ff2200720c */ /* 0x000fe40003f45270 */
        /* <DEDUP_REMOVED lines=10> */
[----:B------:R0:W2:Y:S04]  /*4d80*/  LDG.E R14, desc[UR36][R6.64+0x4] ;  /* 0x00000424060e7981 */ /* 0x0000a8000c1e1900 */
[----:B------:R-:W4:Y:S04]  /*4d90*/  LDG.E R4, desc[UR36][R8.64] ;  /* 0x0000002408047981 */ /* 0x000f28000c1e1900 */
[----:B------:R-:W2:Y:S01]  /*4da0*/  LDG.E R20, desc[UR36][R8.64+0x4] ;  /* 0x0000042408147981 */ /* 0x000ea2000c1e1900 */
[----:B0-----:R-:W0:Y:S02]  /*4db0*/  LDC.64 R6, c[0x0][0x388] ;  /* 0x0000e200ff067b82 */ /* 0x001e240000000a00 */
[----:B0-----:R-:W-:-:S04]  /*4dc0*/  IMAD.WIDE R6, R5, 0x4, R6 ;  /* 0x0000000405067825 */ /* 0x001fc800078e0206 */
[----:B----4-:R-:W-:Y:S02]  /*4dd0*/  FADD R28, R28, -R4 ;  /* 0x800000041c1c7221 */ /* 0x010fe40000000000 */
[----:B------:R-:W0:Y:S02]  /*4de0*/  LDC.64 R4, c[0x0][0x398] ;  /* 0x0000e600ff047b82 */ /* 0x000e240000000a00 */
[----:B------:R-:W-:Y:S02]  /*4df0*/  FFMA R26, R28, R28, R26 ;  /* 0x0000001c1c1a7223 */ /* 0x000fe4000000001a */
[----:B------:R-:W4:Y:S01]  /*4e00*/  LDG.E R28, desc[UR36][R6.64+0x4] ;  /* 0x00000424061c7981 */ /* 0x000f22000c1e1900 */
[----:B0-----:R-:W-:-:S03]  /*4e10*/  IMAD.WIDE R4, R45, 0x4, R4 ;  /* 0x000000042d047825 */ /* 0x001fc600078e0204 */
[----:B------:R-:W5:Y:S04]  /*4e20*/  LDG.E R45, desc[UR36][R6.64] ;  /* 0x00000024062d7981 */ /* 0x000f68000c1e1900 */
[----:B------:R-:W5:Y:S04]  /*4e30*/  LDG.E R46, desc[UR36][R4.64] ;  /* 0x00000024042e7981 */ /* 0x000f68000c1e1900 */
[----:B------:R-:W4:Y:S01]  /*4e40*/  LDG.E R47, desc[UR36][R4.64+0x4] ;  /* 0x00000424042f7981 */ /* 0x000f22000c1e1900 */
[----:B--2---:R-:W-:Y:S01]  /*4e50*/  FADD R9, R14, -R20 ;  /* 0x800000140e097221 */ /* 0x004fe20000000000 */
[----:B------:R-:W-:-:S03]  /*4e60*/  VIADD R0, R0, 0x2 ;  /* 0x0000000200007836 */ /* 0x000fc60000000000 */
[----:B------:R-:W-:Y:S01]  /*4e70*/  FFMA R26, R9, R9, R26 ;  /* 0x00000009091a7223 */ /* 0x000fe2000000001a */
[----:B-----5:R-:W-:-:S04]  /*4e80*/  FADD R46, R45, -R46 ;  /* 0x8000002e2d2e7221 */ /* 0x020fc80000000000 */
[----:B------:R-:W-:Y:S01]  /*4e90*/  FFMA R27, R46, R46, R27 ;  /* 0x0000002e2e1b7223 */ /* 0x000fe2000000001b */
[----:B----4-:R-:W-:-:S04]  /*4ea0*/  FADD R28, R28, -R47 ;  /* 0x8000002f1c1c7221 */ /* 0x010fc80000000000 */
[----:B------:R-:W-:-:S07]  /*4eb0*/  FFMA R27, R28, R28, R27 ;  /* 0x0000001c1c1b7223 */ /* 0x000fce000000001b */
.L_x_44:
[----:B------:R-:W-:Y:S05]  /*4ec0*/  @!P4 BRA `(.L_x_42) ;  /* 0x00000000004cc947 */ /* 0x000fea0003800000 */
[----:B------:R-:W0:Y:S01]  /*4ed0*/  LDC.64 R46, c[0x0][0x380] ;  /* 0x0000e000ff2e7b82 */ /* 0x000e220000000a00 */
[----:B------:R-:W1:Y:S07]  /*4ee0*/  LDCU UR4, c[0x0][0x3c0] ;  /* 0x00007800ff0477ac */ /* 0x000e6e0008000800 */
[----:B------:R-:W2:Y:S08]  /*4ef0*/  LDC.64 R8, c[0x0][0x390] ;  /* 0x0000e400ff087b82 */ /* 0x000eb00000000a00 */
[----:B------:R-:W4:Y:S01]  /*4f00*/  LDC.64 R4, c[0x0][0x398] ;  /* 0x0000e600ff047b82 */ /* 0x000f220000000a00 */
[----:B-1----:R-:W-:-:S02]  /*4f10*/  IMAD R15, R15, UR4, R0 ;  /* 0x000000040f0f7c24 */ /* 0x002fc4000f8e0200 */
[----:B------:R-:W-:-:S05]  /*4f20*/  IMAD R21, R21, UR4, R0 ;  /* 0x0000000415157c24 */ /* 0x000fca000f8e0200 */
[----:B------:R-:W1:Y:S01]  /*4f30*/  LDC.64 R6, c[0x0][0x388] ;  /* 0x0000e200ff067b82 */ /* 0x000e620000000a00 */
[----:B0-----:R-:W-:-:S06]  /*4f40*/  IMAD.WIDE R46, R15, 0x4, R46 ;  /* 0x000000040f2e7825 */ /* 0x001fcc00078e022e */
[----:B------:R-:W5:Y:S01]  /*4f50*/  LDG.E R46, desc[UR36][R46.64] ;  /* 0x000000242e2e7981 */ /* 0x000f62000c1e1900 */
[----:B--2---:R-:W-:-:S06]  /*4f60*/  IMAD.WIDE R8, R21, 0x4, R8 ;  /* 0x0000000415087825 */ /* 0x004fcc00078e0208 */
[----:B------:R-:W5:Y:S01]  /*4f70*/  LDG.E R9, desc[UR36][R8.64] ;  /* 0x0000002408097981 */ /* 0x000f62000c1e1900 */
[----:B----4-:R-:W-:-:S06]  /*4f80*/  IMAD.WIDE R4, R21, 0x4, R4 ;  /* 0x0000000415047825 */ /* 0x010fcc00078e0204 */
[----:B------:R-:W2:Y:S01]  /*4f90*/  LDG.E R5, desc[UR36][R4.64] ;  /* 0x0000002404057981 */ /* 0x000ea2000c1e1900 */
[----:B-1----:R-:W-:-:S06]  /*4fa0*/  IMAD.WIDE R6, R15, 0x4, R6 ;  /* 0x000000040f067825 */ /* 0x002fcc00078e0206 */
[----:B------:R-:W2:Y:S01]  /*4fb0*/  LDG.E R6, desc[UR36][R6.64] ;  /* 0x0000002406067981 */ /* 0x000ea2000c1e1900 */
[----:B-----5:R-:W-:-:S04]  /*4fc0*/  FADD R15, R46, -R9 ;  /* 0x800000092e0f7221 */ /* 0x020fc80000000000 */
[----:B------:R-:W-:Y:S01]  /*4fd0*/  FFMA R26, R15, R15, R26 ;  /* 0x0000000f0f1a7223 */ /* 0x000fe2000000001a */
[----:B--2---:R-:W-:-:S04]  /*4fe0*/  FADD R0, R6, -R5 ;  /* 0x8000000506007221 */ /* 0x004fc80000000000 */
[----:B------:R-:W-:-:S07]  /*4ff0*/  FFMA R27, R0, R0, R27 ;  /* 0x00000000001b7223 */ /* 0x000fce000000001b */
.L_x_42:
[----:B------:R-:W-:-:S07]  /*5000*/  IADD3 R25, PT, PT, R25, 0x1, RZ ;  /* 0x0000000119197810 */ /* 0x000fce0007ffe0ff */
.L_x_38:
[----:B------:R-:W-:Y:S05]  /*5010*/  BSYNC.RECONVERGENT B3 ;  /* 0x0000000000037941 */ /* 0x000fea0003800200 */
.L_x_37:
[----:B------:R-:W-:Y:S05]  /*5020*/  @P3 BRA `(.L_x_45) ;  /* 0xfffffff000d03947 */ /* 0x000fea000383ffff */
[----:B------:R-:W-:Y:S05]  /*5030*/  BSYNC.RECONVERGENT B2 ;  /* 0x0000000000027941 */ /* 0x000fea0003800200 */
.L_x_36:
[----:B------:R-:W-:-:S13]  /*5040*/  ISETP.NE.AND P0, PT, R10, UR38, PT ;  /* 0x000000260a007c0c */ /* 0x000fda000bf05270 */
[----:B------:R-:W-:Y:S05]  /*5050*/  @!P0 BRA `(.L_x_46) ;  /* 0x0000000000088947 */ /* 0x000fea0003800000 */
[----:B------:R-:W-:Y:S01]  /*5060*/  VIADD R10, R10, 0x1 ;  /* 0x000000010a0a7836 */ /* 0x000fe20000000000 */
[----:B------:R-:W-:Y:S06]  /*5070*/  BRA `(.L_x_47) ;  /* 0xfffffff000987947 */ /* 0x000fec000383ffff */
.L_x_46:
[----:B------:R-:W-:Y:S05]  /*5080*/  BSYNC.RECONVERGENT B1 ;  /* 0x0000000000017941 */ /* 0x000fea0003800200 */
.L_x_35:
[----:B------:R-:W-:Y:S05]  /*5090*/  BRA `(.L_x_48) ;  /* 0x0000000400d47947 */ /* 0x000fea0003800000 */
.L_x_34:
[----:B------:R-:W-:-:S04]  /*50a0*/  IMAD R0, RZ, RZ, -UR38 ;  /* 0x80000026ff007e24 */ /* 0x000fc8000f8e02ff */
[----:B------:R-:W-:-:S07]  /*50b0*/  IMAD.MOV.U32 R4, RZ, RZ, R0 ;  /* 0x000000ffff047224 */ /* 0x000fce00078e0000 */
.L_x_52:
[----:B------:R-:W0:Y:S01]  /*50c0*/  LDCU UR5, c[0x0][0x3b8] ;  /* 0x00007700ff0577ac */ /* 0x000e220008000800 */
[----:B------:R-:W-:Y:S01]  /*50d0*/  IADD3 R3, PT, PT, R2, R4, RZ ;  /* 0x0000000402037210 */ /* 0x000fe20007ffe0ff */
[----:B------:R-:W-:-:S04]  /*50e0*/  UIADD3 UR4, UPT, UPT, UR38, 0x1, URZ ;  /* 0x0000000126047890 */ /* 0x000fc8000fffe0ff */
[----:B------:R-:W-:-:S04]  /*50f0*/  UIADD3 UR4, UPT, UPT, UR38, UR4, URZ ;  /* 0x0000000426047290 */ /* 0x000fc8000fffe0ff */
[----:B------:R-:W-:-:S04]  /*5100*/  ULOP3.LUT UR4, UR4, 0x3, URZ, 0xc0, !UPT ;  /* 0x0000000304047892 */ /* 0x000fc8000f8ec0ff */
[----:B------:R-:W-:Y:S01]  /*5110*/  UISETP.NE.AND UP0, UPT, UR4, URZ, UPT ;  /* 0x000000ff0400728c */ /* 0x000fe2000bf05270 */
[----:B0-----:R-:W-:-:S04]  /*5120*/  ISETP.GE.AND P0, PT, R3, UR5, PT ;  /* 0x0000000503007c0c */ /* 0x001fc8000bf06270 */
[----:B------:R-:W-:Y:S01]  /*5130*/  ISETP.GT.AND P0, PT, R3, -0x1, !P0 ;  /* 0xffffffff0300780c */ /* 0x000fe20004704270 */
[----:B------:R-:W-:-:S03]  /*5140*/  IMAD.MOV.U32 R3, RZ, RZ, R0 ;  /* 0x000000ffff037224 */ /* 0x000fc600078e0000 */
[----:B------:R-:W-:Y:S09]  /*5150*/  BRA.U !UP0, `(.L_x_49) ;  /* 0x0000000108bc7547 */ /* 0x000ff2000b800000 */
[----:B------:R-:W0:Y:S01]  /*5160*/  LDCU UR6, c[0x0][0x3bc] ;  /* 0x00007780ff0677ac */ /* 0x000e220008000800 */
[----:B------:R-:W-:Y:S01]  /*5170*/  IMAD.IADD R3, R43, 0x1, R4 ;  /* 0x000000012b037824 */ /* 0x000fe200078e0204 */
[----:B-----5:R-:W-:Y:S01]  /*5180*/  IADD3 R6, PT, PT, R24, -UR38, RZ ;  /* 0x8000002618067c10 */ /* 0x020fe2000fffe0ff */
[----:B------:R-:W-:Y:S01]  /*5190*/  VIADD R7, R42, -UR38 ;  /* 0x800000262a077c36 */ /* 0x000fe20008000000 */
[----:B------:R-:W-:Y:S01]  /*51a0*/  UISETP.NE.AND UP0, UPT, UR4, 0x1, UPT ;  /* 0x000000010400788c */ /* 0x000fe2000bf05270 */
[----:B------:R-:W-:Y:S01]  /*51b0*/  VIADD R5, R25, 0x1 ;  /* 0x0000000119057836 */ /* 0x000fe20000000000 */
[----:B------:R-:W-:Y:S01]  /*51c0*/  ISETP.GE.AND P1, PT, R3, UR5, PT ;  /* 0x0000000503007c0c */ /* 0x000fe2000bf26270 */
[----:B------:R-:W-:-:S03]  /*51d0*/  UIADD3 UR7, UPT, UPT, -UR38, 0x1, URZ ;  /* 0x0000000126077890 */ /* 0x000fc6000fffe1ff */
[----:B------:R-:W-:-:S03]  /*51e0*/  ISETP.GT.AND P1, PT, R3, -0x1, !P1 ;  /* 0xffffffff0300780c */ /* 0x000fc60004f24270 */
[----:B------:R-:W-:Y:S01]  /*51f0*/  IMAD.U32 R3, RZ, RZ, UR7 ;  /* 0x00000007ff037e24 */ /* 0x000fe2000f8e00ff */
[C---:B0-----:R-:W-:Y:S02]  /*5200*/  ISETP.GE.AND P3, PT, R7.reuse, UR6, PT ;  /* 0x0000000607007c0c */ /* 0x041fe4000bf66270 */
[C---:B------:R-:W-:Y:S02]  /*5210*/  ISETP.GE.AND P2, PT, R6.reuse, UR6, PT ;  /* 0x0000000606007c0c */ /* 0x040fe4000bf46270 */
[----:B------:R-:W-:Y:S02]  /*5220*/  ISETP.GT.AND P3, PT, R7, -0x1, !P3 ;  /* 0xffffffff0700780c */ /* 0x000fe40005f64270 */
[----:B------:R-:W-:-:S04]  /*5230*/  ISETP.GT.AND P2, PT, R6, -0x1, !P2 ;  /* 0xffffffff0600780c */ /* 0x000fc80005744270 */
[----:B------:R-:W-:-:S04]  /*5240*/  PLOP3.LUT P2, PT, P2, P3, P1, 0x80, 0x0 ;  /* 0x000000000000781c */ /* 0x000fc80001747010 */
[----:B------:R-:W-:-:S13]  /*5250*/  PLOP3.LUT P2, PT, P2, P0, PT, 0x80, 0x8 ;  /* 0x000000000008781c */ /* 0x000fda0001741070 */
[----:B------:R-:W-:-:S05]  /*5260*/  @!P2 IMAD.MOV R5, RZ, RZ, R25 ;  /* 0x000000ffff05a224 */ /* 0x000fca00078e0219 */
[----:B------:R-:W-:Y:S01]  /*5270*/  MOV R25, R5 ;  /* 0x0000000500197202 */ /* 0x000fe20000000f00 */
[----:B------:R-:W-:Y:S06]  /*5280*/  BRA.U !UP0, `(.L_x_49) ;  /* 0x0000000108707547 */ /* 0x000fec000b800000 */
[----:B------:R-:W-:Y:S01]  /*5290*/  VIADD R5, R7, 0x1 ;  /* 0x0000000107057836 */ /* 0x000fe20000000000 */
[----:B------:R-:W-:Y:S01]  /*52a0*/  UISETP.NE.AND UP0, UPT, UR4, 0x2, UPT ;  /* 0x000000020400788c */ /* 0x000fe2000bf05270 */
[----:B------:R-:W-:Y:S01]  /*52b0*/  VIADD R3, R6, 0x1 ;  /* 0x0000000106037836 */ /* 0x000fe20000000000 */
[----:B------:R-:W-:Y:S02]  /*52c0*/  UIADD3 UR7, UPT, UPT, -UR38, 0x2, URZ ;  /* 0x0000000226077890 */ /* 0x000fe4000fffe1ff */
[----:B------:R-:W-:Y:S02]  /*52d0*/  ISETP.GE.AND P3, PT, R5, UR6, PT ;  /* 0x0000000605007c0c */ /* 0x000fe4000bf66270 */
[----:B------:R-:W-:Y:S02]  /*52e0*/  ISETP.GE.AND P2, PT, R3, UR6, PT ;  /* 0x0000000603007c0c */ /* 0x000fe4000bf46270 */
[----:B------:R-:W-:Y:S01]  /*52f0*/  ISETP.GT.AND P3, PT, R5, -0x1, !P3 ;  /* 0xffffffff0500780c */ /* 0x000fe20005f64270 */
[----:B------:R-:W-:Y:S01]  /*5300*/  VIADD R5, R25, 0x1 ;  /* 0x0000000119057836 */ /* 0x000fe20000000000 */
[----:B------:R-:W-:Y:S01]  /*5310*/  ISETP.GT.AND P2, PT, R3, -0x1, !P2 ;  /* 0xffffffff0300780c */ /* 0x000fe20005744270 */
[----:B------:R-:W-:-:S03]  /*5320*/  IMAD.U32 R3, RZ, RZ, UR7 ;  /* 0x00000007ff037e24 */ /* 0x000fc6000f8e00ff */
[----:B------:R-:W-:-:S04]  /*5330*/  PLOP3.LUT P2, PT, P2, P3, P1, 0x80, 0x0 ;  /* 0x000000000000781c */ /* 0x000fc80001747010 */
[----:B------:R-:W-:-:S13]  /*5340*/  PLOP3.LUT P2, PT, P2, P0, PT, 0x80, 0x8 ;  /* 0x000000000008781c */ /* 0x000fda0001741070 */
[----:B------:R-:W-:-:S05]  /*5350*/  @!P2 IADD3 R5, PT, PT, R25, RZ, RZ ;  /* 0x000000ff1905a210 */ /* 0x000fca0007ffe0ff */
[----:B------:R-:W-:Y:S01]  /*5360*/  IMAD.MOV.U32 R25, RZ, RZ, R5 ;  /* 0x000000ffff197224 */ /* 0x000fe200078e0005 */
[----:B------:R-:W-:Y:S06]  /*5370*/  BRA.U !UP0, `(.L_x_49) ;  /* 0x0000000108347547 */ /* 0x000fec000b800000 */
[----:B------:R-:W-:Y:S01]  /*5380*/  VIADD R7, R7, 0x2 ;  /* 0x0000000207077836 */ /* 0x000fe20000000000 */
[----:B------:R-:W-:Y:S01]  /*5390*/  IADD3 R3, PT, PT, R6, 0x2, RZ ;  /* 0x0000000206037810 */ /* 0x000fe20007ffe0ff */
[----:B------:R-:W-:Y:S01]  /*53a0*/  VIADD R5, R25, 0x1 ;  /* 0x0000000119057836 */ /* 0x000fe20000000000 */
[----:B------:R-:W-:Y:S02]  /*53b0*/  UIADD3 UR4, UPT, UPT, -UR38, 0x3, URZ ;  /* 0x0000000326047890 */ /* 0x000fe4000fffe1ff */
[----:B------:R-:W-:Y:S02]  /*53c0*/  ISETP.GE.AND P3, PT, R7, UR6, PT ;  /* 0x0000000607007c0c */ /* 0x000fe4000bf66270 */
[----:B------:R-:W-:Y:S02]  /*53d0*/  ISETP.GE.AND P2, PT, R3, UR6, PT ;  /* 0x0000000603007c0c */ /* 0x000fe4000bf46270 */
[----:B------:R-:W-:Y:S02]  /*53e0*/  ISETP.GT.AND P3, PT, R7, -0x1, !P3 ;  /* 0xffffffff0700780c */ /* 0x000fe40005f64270 */
[----:B------:R-:W-:Y:S01]  /*53f0*/  ISETP.GT.AND P2, PT, R3, -0x1, !P2 ;  /* 0xffffffff0300780c */ /* 0x000fe20005744270 */
[----:B------:R-:W-:-:S03]  /*5400*/  IMAD.U32 R3, RZ, RZ, UR4 ;  /* 0x00000004ff037e24 */ /* 0x000fc6000f8e00ff */
[----:B------:R-:W-:-:S04]  /*5410*/  PLOP3.LUT P2, PT, P2, P3, P1, 0x80, 0x0 ;  /* 0x000000000000781c */ /* 0x000fc80001747010 */
[----:B------:R-:W-:-:S13]  /*5420*/  PLOP3.LUT P2, PT, P2, P0, PT, 0x80, 0x8 ;  /* 0x000000000008781c */ /* 0x000fda0001741070 */
[----:B------:R-:W-:-:S05]  /*5430*/  @!P2 IMAD.MOV R5, RZ, RZ, R25 ;  /* 0x000000ffff05a224 */ /* 0x000fca00078e0219 */
[----:B------:R-:W-:-:S07]  /*5440*/  MOV R25, R5 ;  /* 0x0000000500197202 */ /* 0x000fce0000000f00 */
.L_x_49:
[----:B------:R-:W-:-:S04]  /*5450*/  UIADD3 UR4, UPT, UPT, UR38, UR38, URZ ;  /* 0x0000002626047290 */ /* 0x000fc8000fffe0ff */
[----:B------:R-:W-:-:S09]  /*5460*/  UISETP.GE.U32.AND UP0, UPT, UR4, 0x3, UPT ;  /* 0x000000030400788c */ /* 0x000fd2000bf06070 */
[----:B------:R-:W-:Y:S05]  /*5470*/  BRA.U !UP0, `(.L_x_50) ;  /* 0x0000000108d07547 */ /* 0x000fea000b800000 */
[----:B------:R-:W-:Y:S01]  /*5480*/  IMAD.IADD R5, R43, 0x1, R4 ;  /* 0x000000012b057824 */ /* 0x000fe200078e0204 */
[----:B------:R-:W-:Y:S01]  /*5490*/  BSSY.RECONVERGENT B1, `(.L_x_50) ;  /* 0x0000032000017945 */ /* 0x000fe20003800200 */
[----:B-----5:R-:W-:-:S03]  /*54a0*/  IADD3 R6, PT, PT, R24, 0x3, R3 ;  /* 0x0000000318067810 */ /* 0x020fc60007ffe003 */
[----:B------:R-:W-:-:S04]  /*54b0*/  ISETP.GE.AND P1, PT, R5, UR5, PT ;  /* 0x0000000505007c0c */ /* 0x000fc8000bf26270 */
[----:B------:R-:W-:Y:S01]  /*54c0*/  ISETP.GT.AND P1, PT, R5, -0x1, !P1 ;  /* 0xffffffff0500780c */ /* 0x000fe20004f24270 */
[----:B------:R-:W-:Y:S01]  /*54d0*/  VIADD R5, R3, -UR38 ;  /* 0x8000002603057c36 */ /* 0x000fe20008000000 */
[----:B------:R-:W-:-:S11]  /*54e0*/  IADD3 R3, PT, PT, R42, 0x3, R3 ;  /* 0x000000032a037810 */ /* 0x000fd60007ffe003 */
.L_x_51:
[----:B------:R-:W0:Y:S01]  /*54f0*/  LDCU UR4, c[0x0][0x3bc] ;  /* 0x00007780ff0477ac */ /* 0x000e220008000800 */
[C---:B------:R-:W-:Y:S01]  /*5500*/  VIADD R7, R3.reuse, 0xfffffffd ;  /* 0xfffffffd03077836 */ /* 0x040fe20000000000 */
[C---:B------:R-:W-:Y:S01]  /*5510*/  IADD3 R8, PT, PT, R6.reuse, -0x3, RZ ;  /* 0xfffffffd06087810 */ /* 0x040fe20007ffe0ff */
[----:B------:R-:W-:Y:S01]  /*5520*/  VIADD R10, R6, 0xffffffff ;  /* 0xffffffff060a7836 */ /* 0x000fe20000000000 */
[----:B------:R-:W-:Y:S01]  /*5530*/  IADD3 R9, PT, PT, R3, -0x1, RZ ;  /* 0xffffffff03097810 */ /* 0x000fe20007ffe0ff */
[----:B------:R-:W-:Y:S01]  /*5540*/  VIADD R5, R5, 0x4 ;  /* 0x0000000405057836 */ /* 0x000fe20000000000 */
[C---:B0-----:R-:W-:Y:S02]  /*5550*/  ISETP.GE.AND P2, PT, R7.reuse, UR4, PT ;  /* 0x0000000407007c0c */ /* 0x041fe4000bf46270 */
[C---:B------:R-:W-:Y:S02]  /*5560*/  ISETP.GE.AND P3, PT, R8.reuse, UR4, PT ;  /* 0x0000000408007c0c */ /* 0x040fe4000bf66270 */
[----:B------:R-:W-:Y:S01]  /*5570*/  ISETP.GT.AND P2, PT, R7, -0x1, !P2 ;  /* 0xffffffff0700780c */ /* 0x000fe20005744270 */
[----:B------:R-:W-:Y:S01]  /*5580*/  VIADD R7, R3, 0xfffffffe ;  /* 0xfffffffe03077836 */ /* 0x000fe20000000000 */
[----:B------:R-:W-:Y:S01]  /*5590*/  ISETP.GT.AND P3, PT, R8, -0x1, !P3 ;  /* 0xffffffff0800780c */ /* 0x000fe20005f64270 */
[----:B------:R-:W-:Y:S01]  /*55a0*/  VIADD R8, R6, 0xfffffffe ;  /* 0xfffffffe06087836 */ /* 0x000fe20000000000 */
[----:B------:R-:W-:-:S02]  /*55b0*/  ISETP.GE.AND P5, PT, R10, UR4, PT ;  /* 0x000000040a007c0c */ /* 0x000fc4000bfa6270 */
[----:B------:R-:W-:Y:S02]  /*55c0*/  PLOP3.LUT P2, PT, P3, P2, P1, 0x80, 0x0 ;  /* 0x000000000000781c */ /* 0x000fe40001f45010 */
[C---:B------:R-:W-:Y:S02]  /*55d0*/  ISETP.GE.AND P3, PT, R7.reuse, UR4, PT ;  /* 0x0000000407007c0c */ /* 0x040fe4000bf66270 */
[----:B------:R-:W-:Y:S02]  /*55e0*/  PLOP3.LUT P4, PT, P2, P0, PT, 0x80, 0x8 ;  /* 0x000000000008781c */ /* 0x000fe40001781070 */
[C---:B------:R-:W-:Y:S02]  /*55f0*/  ISETP.GE.AND P2, PT, R8.reuse, UR4, PT ;  /* 0x0000000408007c0c */ /* 0x040fe4000bf46270 */
[----:B------:R-:W-:Y:S01]  /*5600*/  ISETP.GT.AND P3, PT, R7, -0x1, !P3 ;  /* 0xffffffff0700780c */ /* 0x000fe20005f64270 */
[----:B------:R-:W-:Y:S01]  /*5610*/  VIADD R7, R25, 0x1 ;  /* 0x0000000119077836 */ /* 0x000fe20000000000 */
[----:B------:R-:W-:-:S02]  /*5620*/  ISETP.GT.AND P2, PT, R8, -0x1, !P2 ;  /* 0xffffffff0800780c */ /* 0x000fc40005744270 */
[----:B------:R-:W-:Y:S02]  /*5630*/  ISETP.GT.AND P5, PT, R10, -0x1, !P5 ;  /* 0xffffffff0a00780c */ /* 0x000fe40006fa4270 */
[----:B------:R-:W-:Y:S02]  /*5640*/  PLOP3.LUT P3, PT, P2, P3, P1, 0x80, 0x0 ;  /* 0x000000000000781c */ /* 0x000fe40001767010 */
[----:B------:R-:W-:Y:S01]  /*5650*/  ISETP.GE.AND P2, PT, R3, UR4, PT ;  /* 0x0000000403007c0c */ /* 0x000fe2000bf46270 */
[----:B------:R-:W-:Y:S01]  /*5660*/  @!P4 IMAD.MOV R7, RZ, RZ, R25 ;  /* 0x000000ffff07c224 */ /* 0x000fe200078e0219 */
[----:B------:R-:W-:Y:S02]  /*5670*/  ISETP.GE.AND P4, PT, R9, UR4, PT ;  /* 0x0000000409007c0c */ /* 0x000fe4000bf86270 */
[----:B------:R-:W-:Y:S01]  /*5680*/  PLOP3.LUT P3, PT, P3, P0, PT, 0x80, 0x8 ;  /* 0x000000000008781c */ /* 0x000fe20001f61070 */
[----:B------:R-:W-:Y:S01]  /*5690*/  VIADD R8, R7, 0x1 ;  /* 0x0000000107087836 */ /* 0x000fe20000000000 */
[----:B------:R-:W-:-:S02]  /*56a0*/  ISETP.GT.AND P4, PT, R9, -0x1, !P4 ;  /* 0xffffffff0900780c */ /* 0x000fc40006784270 */
[C---:B------:R-:W-:Y:S01]  /*56b0*/  ISETP.GT.AND P2, PT, R3.reuse, -0x1, !P2 ;  /* 0xffffffff0300780c */ /* 0x040fe20005744270 */
[----:B------:R-:W-:Y:S01]  /*56c0*/  VIADD R3, R3, 0x4 ;  /* 0x0000000403037836 */ /* 0x000fe20000000000 */
[----:B------:R-:W-:Y:S02]  /*56d0*/  PLOP3.LUT P4, PT, P5, P4, P1, 0x80, 0x0 ;  /* 0x000000000000781c */ /* 0x000fe40002f89010 */
[C---:B------:R-:W-:Y:S02]  /*56e0*/  ISETP.GE.AND P5, PT, R6.reuse, UR4, PT ;  /* 0x0000000406007c0c */ /* 0x040fe4000bfa6270 */
[----:B------:R-:W-:Y:S02]  /*56f0*/  PLOP3.LUT P4, PT, P4, P0, PT, 0x80, 0x8 ;  /* 0x000000000008781c */ /* 0x000fe40002781070 */
[C---:B------:R-:W-:Y:S01]  /*5700*/  ISETP.GT.AND P5, PT, R6.reuse, -0x1, !P5 ;  /* 0xffffffff0600780c */ /* 0x040fe20006fa4270 */
[----:B------:R-:W-:Y:S01]  /*5710*/  VIADD R6, R6, 0x4 ;  /* 0x0000000406067836 */ /* 0x000fe20000000000 */
[----:B------:R-:W-:-:S02]  /*5720*/  @!P3 IADD3 R8, PT, PT, R7, RZ, RZ ;  /* 0x000000ff0708b210 */ /* 0x000fc40007ffe0ff */
[----:B------:R-:W-:Y:S02]  /*5730*/  PLOP3.LUT P2, PT, P5, P2, P1, 0x80, 0x0 ;  /* 0x000000000000781c */ /* 0x000fe40002f45010 */
[----:B------:R-:W-:Y:S01]  /*5740*/  ISETP.NE.AND P3, PT, R5, 0x1, PT ;  /* 0x000000010500780c */ /* 0x000fe20003f65270 */
[----:B------:R-:W-:Y:S01]  /*5750*/  VIADD R7, R8, 0x1 ;  /* 0x0000000108077836 */ /* 0x000fe20000000000 */
[----:B------:R-:W-:-:S03]  /*5760*/  PLOP3.LUT P2, PT, P2, P0, PT, 0x80, 0x8 ;  /* 0x000000000008781c */ /* 0x000fc60001741070 */
[----:B------:R-:W-:-:S05]  /*5770*/  @!P4 IMAD.MOV R7, RZ, RZ, R8 ;  /* 0x000000ffff07c224 */ /* 0x000fca00078e0208 */
[----:B------:R-:W-:-:S05]  /*5780*/  IADD3 R25, PT, PT, R7, 0x1, RZ ;  /* 0x0000000107197810 */ /* 0x000fca0007ffe0ff */
[----:B------:R-:W-:Y:S01]  /*5790*/  @!P2 IMAD.MOV R25, RZ, RZ, R7 ;  /* 0x000000ffff19a224 */ /* 0x000fe200078e0207 */
[----:B------:R-:W-:Y:S06]  /*57a0*/  @P3 BRA `(.L_x_51) ;  /* 0xfffffffc00503947 */ /* 0x000fec000383ffff */
[----:B------:R-:W-:Y:S05]  /*57b0*/  BSYNC.RECONVERGENT B1 ;  /* 0x0000000000017941 */ /* 0x000fea0003800200 */
.L_x_50:
[C---:B------:R-:W-:Y:S02]  /*57c0*/  ISETP.NE.AND P0, PT, R4.reuse, UR38, PT ;  /* 0x0000002604007c0c */ /* 0x040fe4000bf05270 */
[----:B------:R-:W-:-:S11]  /*57d0*/  IADD3 R4, PT, PT, R4, 0x1, RZ ;  /* 0x0000000104047810 */ /* 0x000fd60007ffe0ff */
[----:B------:R-:W-:Y:S05]  /*57e0*/  @P0 BRA `(.L_x_52) ;  /* 0xfffffff800340947 */ /* 0x000fea000383ffff */
.L_x_48:
[----:B------:R-:W-:Y:S05]  /*57f0*/  BSYNC.RECONVERGENT B0 ;  /* 0x0000000000007941 */ /* 0x000fea0003800200 */
.L_x_33:
[----:B------:R-:W-:Y:S01]  /*5800*/  ISETP.NE.AND P0, PT, R25, RZ, PT ;  /* 0x000000ff1900720c */ /* 0x000fe20003f05270 */
[----:B------:R-:W-:-:S12]  /*5810*/  BSSY.RECONVERGENT B7, `(.L_x_53) ;  /* 0x000000a000077945 */ /* 0x000fd80003800200 */
[----:B------:R-:W-:Y:S05]  /*5820*/  @P0 BRA `(.L_x_54) ;  /* 0x0000000000200947 */ /* 0x000fea0003800000 */
[----:B------:R-:W-:Y:S01]  /*5830*/  MOV R8, 0x0 ;  /* 0x0000000000087802 */ /* 0x000fe20000000f00 */
[----:B------:R-:W0:Y:S01]  /*5840*/  LDCU.64 UR4, c[0x4][0x48] ;  /* 0x01000900ff0477ac */ /* 0x000e220008000a00 */
[----:B------:R-:W-:-:S04]  /*5850*/  CS2R R6, SRZ ;  /* 0x0000000000067805 */ /* 0x000fc8000001ff00 */
[----:B------:R-:W1:Y:S01]  /*5860*/  LDC.64 R8, c[0x4][R8] ;  /* 0x0100000008087b82 */ /* 0x000e620000000a00 */
[----:B0-----:R-:W-:Y:S02]  /*5870*/  IMAD.U32 R4, RZ, RZ, UR4 ;  /* 0x00000004ff047e24 */ /* 0x001fe4000f8e00ff */
[----:B------:R-:W-:-:S07]  /*5880*/  IMAD.U32 R5, RZ, RZ, UR5 ;  /* 0x00000005ff057e24 */ /* 0x000fce000f8e00ff */
[----:B------:R-:W-:-:S07]  /*5890*/  LEPC R20, `(.L_x_54) ;  /* 0x000000001014794e */ /* 0x000fce0000000000 */
[----:B-1-3-5:R-:W-:Y:S05]  /*58a0*/  CALL.ABS.NOINC R8 ;  /* 0x0000000008007343 */ /* 0x02afea0003c00000 */
.L_x_54:
[----:B------:R-:W-:Y:S05]  /*58b0*/  BSYNC.RECONVERGENT B7 ;  /* 0x0000000000077941 */ /* 0x000fea0003800200 */
.L_x_53:
[----:B------:R-:W-:Y:S01]  /*58c0*/  I2FP.F32.S32 R25, R25 ;  /* 0x0000001900197245 */ /* 0x000fe20000201400 */
[----:B------:R-:W-:Y:S01]  /*58d0*/  FADD R0, R27, R26 ;  /* 0x0000001a1b007221 */ /* 0x000fe20000000000 */
[----:B------:R-:W-:Y:S02]  /*58e0*/  BSSY.RECONVERGENT B2, `(.L_x_55) ;  /* 0x000000c000027945 */ /* 0x000fe40003800200 */
[----:B------:R-:W0:Y:S08]  /*58f0*/  MUFU.RCP R3, R25 ;  /* 0x0000001900037308 */ /* 0x000e300000001000 */
[----:B------:R-:W1:Y:S01]  /*5900*/  FCHK P0, R0, R25 ;  /* 0x0000001900007302 */ /* 0x000e620000000000 */
[----:B0-----:R-:W-:-:S04]  /*5910*/  FFMA R4, -R25, R3, 1 ;  /* 0x3f80000019047423 */ /* 0x001fc80000000103 */
[----:B------:R-:W-:-:S04]  /*5920*/  FFMA R3, R3, R4, R3 ;  /* 0x0000000403037223 */ /* 0x000fc80000000003 */
[----:B------:R-:W-:-:S04]  /*5930*/  FFMA R4, R0, R3, RZ ;  /* 0x0000000300047223 */ /* 0x000fc800000000ff */
[----:B------:R-:W-:-:S04]  /*5940*/  FFMA R5, -R25, R4, R0 ;  /* 0x0000000419057223 */ /* 0x000fc80000000100 */
[----:B------:R-:W-:Y:S01]  /*5950*/  FFMA R3, R3, R5, R4 ;  /* 0x0000000503037223 */ /* 0x000fe20000000004 */
[----:B-1----:R-:W-:Y:S06]  /*5960*/  @!P0 BRA `(.L_x_56) ;  /* 0x00000000000c8947 */ /* 0x002fec0003800000 */
[----:B------:R-:W-:Y:S01]  /*5970*/  IMAD.MOV.U32 R3, RZ, RZ, R25 ;  /* 0x000000ffff037224 */ /* 0x000fe200078e0019 */
[----:B------:R-:W-:-:S07]  /*5980*/  MOV R4, 0x59a0 ;  /* 0x000059a000047802 */ /* 0x000fce0000000f00 */
[----:B---3-5:R-:W-:Y:S05]  /*5990*/  CALL.REL.NOINC `($__internal_0_$__cuda_sm3x_div_rn_noftz_f32_slowpath) ;  /* 0x0000006c00387944 */ /* 0x028fea0003c00000 */
.L_x_56:
[----:B------:R-:W-:Y:S05]  /*59a0*/  BSYNC.RECONVERGENT B2 ;  /* 0x0000000000027941 */ /* 0x000fea0003800200 */
.L_x_55:
[----:B------:R-:W0:Y:S01]  /*59b0*/  LDCU UR4, c[0x0][0x3bc] ;  /* 0x00007780ff0477ac */ /* 0x000e220008000800 */
[----:B------:R-:W1:Y:S01]  /*59c0*/  LDC.64 R6, c[0x0][0x3a0] ;  /* 0x0000e800ff067b82 */ /* 0x000e620000000a00 */
[----:B-----5:R-:W-:-:S04]  /*59d0*/  FSETP.GEU.AND P0, PT, R3, R30, PT ;  /* 0x0000001e0300720b */ /* 0x020fc80003f0e000 */
[----:B------:R-:W-:Y:S02]  /*59e0*/  SEL R31, R24, R31, !P0 ;  /* 0x0000001f181f7207 */ /* 0x000fe40004000000 */
[----:B------:R-:W-:Y:S01]  /*59f0*/  SEL R33, R2, R33, !P0 ;  /* 0x0000002102217207 */ /* 0x000fe20004000000 */
[----:B------:R-:W2:Y:S01]  /*5a00*/  LDC.64 R4, c[0x0][0x3b0] ;  /* 0x0000ec00ff047b82 */ /* 0x000ea20000000a00 */
[----:B------:R-:W-:Y:S01]  /*5a10*/  FSEL R30, R3, R30, !P0 ;  /* 0x0000001e031e7208 */ /* 0x000fe20004000000 */
[----:B0-----:R-:W-:-:S05]  /*5a20*/  IMAD R9, R43, UR4, R42 ;  /* 0x000000042b097c24 */ /* 0x001fca000f8e022a */
[----:B------:R-:W-:-:S05]  /*5a30*/  SHF.L.U32 R11, R9, 0x1, RZ ;  /* 0x00000001090b7819 */ /* 0x000fca00000006ff */
[----:B-1----:R-:W-:-:S04]  /*5a40*/  IMAD.WIDE.U32 R6, R11, 0x4, R6 ;  /* 0x000000040b067825 */ /* 0x002fc800078e0006 */
[----:B--2---:R-:W-:Y:S01]  /*5a50*/  IMAD.WIDE.U32 R4, R9, 0x4, R4 ;  /* 0x0000000409047825 */ /* 0x004fe200078e0004 */
[----:B------:R0:W-:Y:S04]  /*5a60*/  STG.E desc[UR36][R6.64], R31 ;  /* 0x0000001f06007986 */ /* 0x0001e8000c101924 */
[----:B------:R0:W-:Y:S04]  /*5a70*/  STG.E desc[UR36][R6.64+0x4], R33 ;  /* 0x0000042106007986 */ /* 0x0001e8000c101924 */
[----:B------:R0:W-:Y:S02]  /*5a80*/  STG.E desc[UR36][R4.64], R30 ;  /* 0x0000001e04007986 */ /* 0x0001e4000c101924 */
.L_x_32:
[----:B------:R-:W-:Y:S05]  /*5a90*/  BSYNC.RECONVERGENT B6 ;  /* 0x0000000000067941 */ /* 0x000fea0003800200 */
.L_x_31:
[----:B------:R-:W1:Y:S01]  /*5aa0*/  LDCU UR4, c[0x0][0x3b8] ;  /* 0x00007700ff0477ac */ /* 0x000e620008000800 */
[----:B0-----:R-:W-:Y:S01]  /*5ab0*/  IMAD.IADD R5, R43, 0x1, R29 ;  /* 0x000000012b057824 */ /* 0x001fe200078e021d */
[----:B------:R-:W-:Y:S04]  /*5ac0*/  BSSY.RECONVERGENT B6, `(.L_x_57) ;  /* 0x0000195000067945 */ /* 0x000fe80003800200 */
[----:B-1----:R-:W-:-:S13]  /*5ad0*/  ISETP.GE.AND P0, PT, R5, UR4, PT ;  /* 0x0000000405007c0c */ /* 0x002fda000bf06270 */
[----:B------:R-:W-:Y:S05]  /*5ae0*/  @P0 BRA `(.L_x_58) ;  /* 0x0000001800480947 */ /* 0x000fea0003800000 */
[----:B------:R-:W0:Y:S01]  /*5af0*/  LDCU UR4, c[0x0][0x3bc] ;  /* 0x00007780ff0477ac */ /* 0x000e220008000800 */
[----:B------:R-:W1:Y:S01]  /*5b00*/  LDC.64 R2, c[0x0][0x3a0] ;  /* 0x0000e800ff027b82 */ /* 0x000e620000000a00 */
[----:B0-----:R-:W-:-:S04]  /*5b10*/  IMAD R0, R5, UR4, R42 ;  /* 0x0000000405007c24 */ /* 0x001fc8000f8e022a */
[----:B------:R-:W-:-:S04]  /*5b20*/  IMAD.SHL.U32 R5, R0, 0x2, RZ ;  /* 0x0000000200057824 */ /* 0x000fc800078e00ff */
[----:B-1----:R-:W-:-:S05]  /*5b30*/  IMAD.WIDE R4, R5, 0x4, R2 ;  /* 0x0000000405047825 */ /* 0x002fca00078e0202 */
[----:B------:R-:W2:Y:S02]  /*5b40*/  LDG.E R2, desc[UR36][R4.64+0x4] ;  /* 0x0000042404027981 */ /* 0x000ea4000c1e1900 */
[----:B--2---:R-:W-:-:S05]  /*5b50*/  IMAD.IADD R2, R2, 0x1, -R29 ;  /* 0x0000000102027824 */ /* 0x004fca00078e0a1d */
[----:B------:R-:W-:-:S13]  /*5b60*/  ISETP.GE.AND P0, PT, R2, RZ, PT ;  /* 0x000000ff0200720c */ /* 0x000fda0003f06270 */
[----:B------:R-:W-:Y:S05]  /*5b70*/  @!P0 BRA `(.L_x_58) ;  /* 0x0000001800248947 */ /* 0x000fea0003800000 */
        /* <DEDUP_REMOVED lines=15> */
.L_x_73:
        /* <DEDUP_REMOVED lines=9> */
.L_x_71:
        /* <DEDUP_REMOVED lines=20> */
.L_x_67:
        /* <DEDUP_REMOVED lines=79> */
.L_x_66:
[----:B------:R-:W-:-:S07]  /*6330*/  IMAD.MOV.U32 R0, RZ, RZ, R37 ;  /* 0x000000ffff007224 */ /* 0x000fce00078e0025 */
.L_x_65:
        /* <DEDUP_REMOVED lines=49> */
.L_x_69:
        /* <DEDUP_REMOVED lines=32> */
.L_x_70:
        /* <DEDUP_REMOVED lines=20> */
.L_x_68:
[----:B------:R-:W-:-:S07]  /*6990*/  IADD3 R25, PT, PT, R25, 0x1, RZ ;  /* 0x0000000119197810 */ /* 0x000fce0007ffe0ff */
.L_x_64:
[----:B------:R-:W-:Y:S05]  /*69a0*/  BSYNC.RECONVERGENT B3 ;  /* 0x0000000000037941 */ /* 0x000fea0003800200 */
.L_x_63:
[----:B------:R-:W-:Y:S05]  /*69b0*/  @P3 BRA `(.L_x_71) ;  /* 0xfffffff000d03947 */ /* 0x000fea000383ffff */
[----:B------:R-:W-:Y:S05]  /*69c0*/  BSYNC.RECONVERGENT B2 ;  /* 0x0000000000027941 */ /* 0x000fea0003800200 */
.L_x_62:
[----:B------:R-:W-:-:S13]  /*69d0*/  ISETP.NE.AND P0, PT, R10, UR38, PT ;  /* 0x000000260a007c0c */ /* 0x000fda000bf05270 */
[----:B------:R-:W-:Y:S05]  /*69e0*/  @!P0 BRA `(.L_x_72) ;  /* 0x0000000000088947 */ /* 0x000fea0003800000 */
[----:B------:R-:W-:Y:S01]  /*69f0*/  VIADD R10, R10, 0x1 ;  /* 0x000000010a0a7836 */ /* 0x000fe20000000000 */
[----:B------:R-:W-:Y:S06]  /*6a00*/  BRA `(.L_x_73) ;  /* 0xfffffff000987947 */ /* 0x000fec000383ffff */
.L_x_72:
[----:B------:R-:W-:Y:S05]  /*6a10*/  BSYNC.RECONVERGENT B1 ;  /* 0x0000000000017941 */ /* 0x000fea0003800200 */
.L_x_61:
[----:B------:R-:W-:Y:S05]  /*6a20*/  BRA `(.L_x_74) ;  /* 0x0000000400cc7947 */ /* 0x000fea0003800000 */
.L_x_60:
[----:B------:R-:W-:-:S04]  /*6a30*/  IMAD R0, RZ, RZ, -UR38 ;  /* 0x80000026ff007e24 */ /* 0x000fc8000f8e02ff */
[----:B------:R-:W-:-:S07]  /*6a40*/  IMAD.MOV.U32 R3, RZ, RZ, R0 ;  /* 0x000000ffff037224 */ /* 0x000fce00078e0000 */
.L_x_78:
[----:B------:R-:W-:Y:S01]  /*6a50*/  MOV R4, UR38 ;  /* 0x0000002600047c02 */ /* 0x000fe20008000f00 */
[----:B------:R-:W0:Y:S01]  /*6a60*/  LDCU UR4, c[0x0][0x3b8] ;  /* 0x00007700ff0477ac */ /* 0x000e220008000800 */
[----:B------:R-:W-:-:S03]  /*6a70*/  IMAD.IADD R6, R43, 0x1, R3 ;  /* 0x000000012b067824 */ /* 0x000fc600078e0203 */
[----:B------:R-:W-:-:S04]  /*6a80*/  VIADD R4, R4, 0x1 ;  /* 0x0000000104047836 */ /* 0x000fc80000000000 */
[----:B------:R-:W-:-:S05]  /*6a90*/  VIADD R5, R4, UR38 ;  /* 0x0000002604057c36 */ /* 0x000fca0008000000 */
[----:B------:R-:W-:Y:S02]  /*6aa0*/  LOP3.LUT R9, R5, 0x3, RZ, 0xc0, !PT ;  /* 0x0000000305097812 */ /* 0x000fe400078ec0ff */
[----:B------:R-:W-:Y:S02]  /*6ab0*/  MOV R5, R0 ;  /* 0x0000000000057202 */ /* 0x000fe40000000f00 */
[----:B------:R-:W-:Y:S02]  /*6ac0*/  ISETP.NE.AND P1, PT, R9, RZ, PT ;  /* 0x000000ff0900720c */ /* 0x000fe40003f25270 */
[----:B0-----:R-:W-:-:S04]  /*6ad0*/  ISETP.GE.AND P0, PT, R6, UR4, PT ;  /* 0x0000000406007c0c */ /* 0x001fc8000bf06270 */
[----:B------:R-:W-:-:S07]  /*6ae0*/  ISETP.GT.AND P0, PT, R6, -0x1, !P0 ;  /* 0xffffffff0600780c */ /* 0x000fce0004704270 */
[----:B------:R-:W-:Y:S06]  /*6af0*/  @!P1 BRA `(.L_x_75) ;  /* 0x0000000000bc9947 */ /* 0x000fec0003800000 */
[----:B------:R-:W0:Y:S01]  /*6b00*/  LDCU UR5, c[0x0][0x3bc] ;  /* 0x00007780ff0577ac */ /* 0x000e220008000800 */
[----:B------:R-:W-:Y:S01]  /*6b10*/  VIADD R8, R42, -UR38 ;  /* 0x800000262a087c36 */ /* 0x000fe20008000000 */
[----:B------:R-:W-:Y:S01]  /*6b20*/  IADD3 R6, PT, PT, R25, 0x1, RZ ;  /* 0x0000000119067810 */ /* 0x000fe20007ffe0ff */
[----:B-----5:R-:W-:Y:S01]  /*6b30*/  VIADD R7, R24, -UR38 ;  /* 0x8000002618077c36 */ /* 0x020fe20008000000 */
[----:B------:R-:W-:Y:S01]  /*6b40*/  UIADD3 UR6, UPT, UPT, -UR38, 0x1, URZ ;  /* 0x0000000126067890 */ /* 0x000fe2000fffe1ff */
[----:B------:R-:W-:-:S05]  /*6b50*/  IMAD.IADD R5, R2, 0x1, R3 ;  /* 0x0000000102057824 */ /* 0x000fca00078e0203 */
[----:B------:R-:W-:-:S04]  /*6b60*/  ISETP.GE.AND P1, PT, R5, UR4, PT ;  /* 0x0000000405007c0c */ /* 0x000fc8000bf26270 */
[----:B------:R-:W-:Y:S01]  /*6b70*/  ISETP.GT.AND P1, PT, R5, -0x1, !P1 ;  /* 0xffffffff0500780c */ /* 0x000fe20004f24270 */
[----:B------:R-:W-:Y:S01]  /*6b80*/  IMAD.U32 R5, RZ, RZ, UR6 ;  /* 0x00000006ff057e24 */ /* 0x000fe2000f8e00ff */
[C---:B0-----:R-:W-:Y:S02]  /*6b90*/  ISETP.GE.AND P3, PT, R8.reuse, UR5, PT ;  /* 0x0000000508007c0c */ /* 0x041fe4000bf66270 */
[C---:B------:R-:W-:Y:S02]  /*6ba0*/  ISETP.GE.AND P2, PT, R7.reuse, UR5, PT ;  /* 0x0000000507007c0c */ /* 0x040fe4000bf46270 */
[----:B------:R-:W-:Y:S02]  /*6bb0*/  ISETP.GT.AND P3, PT, R8, -0x1, !P3 ;  /* 0xffffffff0800780c */ /* 0x000fe40005f64270 */
[----:B------:R-:W-:-:S04]  /*6bc0*/  ISETP.GT.AND P2, PT, R7, -0x1, !P2 ;  /* 0xffffffff0700780c */ /* 0x000fc80005744270 */
[----:B------:R-:W-:Y:S02]  /*6bd0*/  PLOP3.LUT P2, PT, P2, P3, P0, 0x80, 0x0 ;  /* 0x000000000000781c */ /* 0x000fe40001747000 */
[----:B------:R-:W-:Y:S02]  /*6be0*/  ISETP.NE.AND P3, PT, R9, 0x1, PT ;  /* 0x000000010900780c */ /* 0x000fe40003f65270 */
[----:B------:R-:W-:-:S13]  /*6bf0*/  PLOP3.LUT P2, PT, P2, P1, PT, 0x80, 0x8 ;  /* 0x000000000008781c */ /* 0x000fda0001743070 */
[----:B------:R-:W-:-:S04]  /*6c00*/  @!P2 IMAD.MOV R6, RZ, RZ, R25 ;  /* 0x000000ffff06a224 */ /* 0x000fc800078e0219 */
[----:B------:R-:W-:Y:S01]  /*6c10*/  IMAD.MOV.U32 R25, RZ, RZ, R6 ;  /* 0x000000ffff197224 */ /* 0x000fe200078e0006 */
[----:B------:R-:W-:Y:S06]  /*6c20*/  @!P3 BRA `(.L_x_75) ;  /* 0x000000000070b947 */ /* 0x000fec0003800000 */
[----:B------:R-:W-:Y:S01]  /*6c30*/  VIADD R5, R7, 0x1 ;  /* 0x0000000107057836 */ /* 0x000fe20000000000 */
[----:B------:R-:W-:Y:S01]  /*6c40*/  IADD3 R6, PT, PT, R8, 0x1, RZ ;  /* 0x0000000108067810 */ /* 0x000fe20007ffe0ff */
[----:B------:R-:W-:-:S03]  /*6c50*/  UIADD3 UR6, UPT, UPT, -UR38, 0x2, URZ ;  /* 0x0000000226067890 */ /* 0x000fc6000fffe1ff */
[C---:B------:R-:W-:Y:S02]  /*6c60*/  ISETP.GE.AND P3, PT, R6.reuse, UR5, PT ;  /* 0x0000000506007c0c */ /* 0x040fe4000bf66270 */
[----:B------:R-:W-:Y:S02]  /*6c70*/  ISETP.GE.AND P2, PT, R5, UR5, PT ;  /* 0x0000000505007c0c */ /* 0x000fe4000bf46270 */
[----:B------:R-:W-:Y:S01]  /*6c80*/  ISETP.GT.AND P3, PT, R6, -0x1, !P3 ;  /* 0xffffffff0600780c */ /* 0x000fe20005f64270 */
[----:B------:R-:W-:Y:S01]  /*6c90*/  VIADD R6, R25, 0x1 ;  /* 0x0000000119067836 */ /* 0x000fe20000000000 */
[----:B------:R-:W-:Y:S02]  /*6ca0*/  ISETP.GT.AND P2, PT, R5, -0x1, !P2 ;  /* 0xffffffff0500780c */ /* 0x000fe40005744270 */
[----:B------:R-:W-:Y:S02]  /*6cb0*/  MOV R5, UR6 ;  /* 0x0000000600057c02 */ /* 0x000fe40008000f00 */
[----:B------:R-:W-:-:S02]  /*6cc0*/  PLOP3.LUT P2, PT, P2, P3, P0, 0x80, 0x0 ;  /* 0x000000000000781c */ /* 0x000fc40001747000 */
[----:B------:R-:W-:Y:S02]  /*6cd0*/  ISETP.NE.AND P3, PT, R9, 0x2, PT ;  /* 0x000000020900780c */ /* 0x000fe40003f65270 */
[----:B------:R-:W-:-:S13]  /*6ce0*/  PLOP3.LUT P2, PT, P2, P1, PT, 0x80, 0x8 ;  /* 0x000000000008781c */ /* 0x000fda0001743070 */
[----:B------:R-:W-:-:S04]  /*6cf0*/  @!P2 IMAD.MOV R6, RZ, RZ, R25 ;  /* 0x000000ffff06a224 */ /* 0x000fc800078e0219 */
[----:B------:R-:W-:Y:S01]  /*6d00*/  IMAD.MOV.U32 R25, RZ, RZ, R6 ;  /* 0x000000ffff197224 */ /* 0x000fe200078e0006 */
[----:B------:R-:W-:Y:S06]  /*6d10*/  @!P3 BRA `(.L_x_75) ;  /* 0x000000000034b947 */ /* 0x000fec0003800000 */
[----:B------:R-:W-:Y:S01]  /*6d20*/  VIADD R8, R8, 0x2 ;  /* 0x0000000208087836 */ /* 0x000fe20000000000 */
[----:B------:R-:W-:Y:S01]  /*6d30*/  IADD3 R6, PT, PT, R25, 0x1, RZ ;  /* 0x0000000119067810 */ /* 0x000fe20007ffe0ff */
[----:B------:R-:W-:-:S03]  /*6d40*/  VIADD R5, R7, 0x2 ;  /* 0x0000000207057836 */ /* 0x000fc60000000000 */
[C---:B------:R-:W-:Y:S02]  /*6d50*/  ISETP.GE.AND P3, PT, R8.reuse, UR5, PT ;  /* 0x0000000508007c0c */ /* 0x040fe4000bf66270 */
[C---:B------:R-:W-:Y:S01]  /*6d60*/  ISETP.GE.AND P2, PT, R5.reuse, UR5, PT ;  /* 0x0000000505007c0c */ /* 0x040fe2000bf46270 */
[----:B------:R-:W-:Y:S01]  /*6d70*/  UIADD3 UR5, UPT, UPT, -UR38, 0x3, URZ ;  /* 0x0000000326057890 */ /* 0x000fe2000fffe1ff */
[----:B------:R-:W-:Y:S02]  /*6d80*/  ISETP.GT.AND P3, PT, R8, -0x1, !P3 ;  /* 0xffffffff0800780c */ /* 0x000fe40005f64270 */
[----:B------:R-:W-:-:S03]  /*6d90*/  ISETP.GT.AND P2, PT, R5, -0x1, !P2 ;  /* 0xffffffff0500780c */ /* 0x000fc60005744270 */
[----:B------:R-:W-:Y:S01]  /*6da0*/  IMAD.U32 R5, RZ, RZ, UR5 ;  /* 0x00000005ff057e24 */ /* 0x000fe2000f8e00ff */
[----:B------:R-:W-:-:S04]  /*6db0*/  PLOP3.LUT P2, PT, P2, P3, P0, 0x80, 0x0 ;  /* 0x000000000000781c */ /* 0x000fc80001747000 */
[----:B------:R-:W-:-:S13]  /*6dc0*/  PLOP3.LUT P2, PT, P2, P1, PT, 0x80, 0x8 ;  /* 0x000000000008781c */ /* 0x000fda0001743070 */
[----:B------:R-:W-:-:S04]  /*6dd0*/  @!P2 IMAD.MOV R6, RZ, RZ, R25 ;  /* 0x000000ffff06a224 */ /* 0x000fc800078e0219 */
[----:B------:R-:W-:-:S07]  /*6de0*/  IMAD.MOV.U32 R25, RZ, RZ, R6 ;  /* 0x000000ffff197224 */ /* 0x000fce00078e0006 */
.L_x_75:
[----:B------:R-:W-:-:S04]  /*6df0*/  UIADD3 UR5, UPT, UPT, UR38, UR38, URZ ;  /* 0x0000002626057290 */ /* 0x000fc8000fffe0ff */
[----:B------:R-:W-:-:S09]  /*6e00*/  UISETP.GE.U32.AND UP0, UPT, UR5, 0x3, UPT ;  /* 0x000000030500788c */ /* 0x000fd2000bf06070 */
[----:B------:R-:W-:Y:S05]  /*6e10*/  BRA.U !UP0, `(.L_x_76) ;  /* 0x0000000108c47547 */ /* 0x000fea000b800000 */
[----:B------:R-:W-:Y:S01]  /*6e20*/  IADD3 R6, PT, PT, R2, R3, RZ ;  /* 0x0000000302067210 */ /* 0x000fe20007ffe0ff */
[----:B------:R-:W-:Y:S03]  /*6e30*/  BSSY.RECONVERGENT B1, `(.L_x_76) ;  /* 0x000002f000017945 */ /* 0x000fe60003800200 */
[----:B------:R-:W-:-:S04]  /*6e40*/  ISETP.GE.AND P1, PT, R6, UR4, PT ;  /* 0x0000000406007c0c */ /* 0x000fc8000bf26270 */
[----:B------:R-:W-:-:S13]  /*6e50*/  ISETP.GT.AND P1, PT, R6, -0x1, !P1 ;  /* 0xffffffff0600780c */ /* 0x000fda0004f24270 */
.L_x_77:
[----:B------:R-:W0:Y:S01]  /*6e60*/  LDCU UR4, c[0x0][0x3bc] ;  /* 0x00007780ff0477ac */ /* 0x000e220008000800 */
[--C-:B------:R-:W-:Y:S02]  /*6e70*/  IMAD.IADD R6, R42, 0x1, R5.reuse ;  /* 0x000000012a067824 */ /* 0x100fe400078e0205 */
[----:B-----5:R-:W-:Y:S02]  /*6e80*/  IMAD.IADD R7, R24, 0x1, R5 ;  /* 0x0000000118077824 */ /* 0x020fe400078e0205 */
[C---:B------:R-:W-:Y:S02]  /*6e90*/  VIADD R8, R6.reuse, 0x1 ;  /* 0x0000000106087836 */ /* 0x040fe40000000000 */
[C---:B------:R-:W-:Y:S01]  /*6ea0*/  VIADD R10, R6.reuse, 0x2 ;  /* 0x00000002060a7836 */ /* 0x040fe20000000000 */
[C---:B------:R-:W-:Y:S01]  /*6eb0*/  IADD3 R9, PT, PT, R7.reuse, 0x1, RZ ;  /* 0x0000000107097810 */ /* 0x040fe20007ffe0ff */
[----:B------:R-:W-:Y:S02]  /*6ec0*/  VIADD R11, R7, 0x2 ;  /* 0x00000002070b7836 */ /* 0x000fe40000000000 */
[----:B------:R-:W-:Y:S01]  /*6ed0*/  VIADD R5, R5, 0x4 ;  /* 0x0000000405057836 */ /* 0x000fe20000000000 */
[----:B0-----:R-:W-:-:S02]  /*6ee0*/  ISETP.GE.AND P2, PT, R6, UR4, PT ;  /* 0x0000000406007c0c */ /* 0x001fc4000bf46270 */
[C---:B------:R-:W-:Y:S02]  /*6ef0*/  ISETP.GE.AND P3, PT, R7.reuse, UR4, PT ;  /* 0x0000000407007c0c */ /* 0x040fe4000bf66270 */
[C---:B------:R-:W-:Y:S01]  /*6f00*/  ISETP.GT.AND P2, PT, R6.reuse, -0x1, !P2 ;  /* 0xffffffff0600780c */ /* 0x040fe20005744270 */
[----:B------:R-:W-:Y:S01]  /*6f10*/  VIADD R6, R6, 0x3 ;  /* 0x0000000306067836 */ /* 0x000fe20000000000 */
[C---:B------:R-:W-:Y:S01]  /*6f20*/  ISETP.GT.AND P3, PT, R7.reuse, -0x1, !P3 ;  /* 0xffffffff0700780c */ /* 0x040fe20005f64270 */
[----:B------:R-:W-:Y:S01]  /*6f30*/  VIADD R7, R7, 0x3 ;  /* 0x0000000307077836 */ /* 0x000fe20000000000 */
[----:B------:R-:W-:Y:S02]  /*6f40*/  ISETP.GE.AND P4, PT, R10, UR4, PT ;  /* 0x000000040a007c0c */ /* 0x000fe4000bf86270 */
[----:B------:R-:W-:Y:S02]  /*6f50*/  PLOP3.LUT P2, PT, P3, P2, P0, 0x80, 0x0 ;  /* 0x000000000000781c */ /* 0x000fe40001f45000 */
[----:B------:R-:W-:-:S02]  /*6f60*/  ISETP.GE.AND P3, PT, R9, UR4, PT ;  /* 0x0000000409007c0c */ /* 0x000fc4000bf66270 */
[----:B------:R-:W-:Y:S02]  /*6f70*/  PLOP3.LUT P5, PT, P2, P1, PT, 0x80, 0x8 ;  /* 0x000000000008781c */ /* 0x000fe400017a3070 */
[C---:B------:R-:W-:Y:S02]  /*6f80*/  ISETP.GE.AND P2, PT, R8.reuse, UR4, PT ;  /* 0x0000000408007c0c */ /* 0x040fe4000bf46270 */
[----:B------:R-:W-:Y:S02]  /*6f90*/  ISETP.GT.AND P3, PT, R9, -0x1, !P3 ;  /* 0xffffffff0900780c */ /* 0x000fe40005f64270 */
[----:B------:R-:W-:Y:S01]  /*6fa0*/  ISETP.GT.AND P2, PT, R8, -0x1, !P2 ;  /* 0xffffffff0800780c */ /* 0x000fe20005744270 */
[----:B------:R-:W-:Y:S01]  /*6fb0*/  VIADD R8, R25, 0x1 ;  /* 0x0000000119087836 */ /* 0x000fe20000000000 */
[----:B------:R-:W-:Y:S02]  /*6fc0*/  ISETP.GT.AND P4, PT, R10, -0x1, !P4 ;  /* 0xffffffff0a00780c */ /* 0x000fe40006784270 */
[----:B------:R-:W-:-:S02]  /*6fd0*/  PLOP3.LUT P2, PT, P3, P2, P0, 0x80, 0x0 ;  /* 0x000000000000781c */ /* 0x000fc40001f45000 */
[C---:B------:R-:W-:Y:S02]  /*6fe0*/  ISETP.GE.AND P3, PT, R6.reuse, UR4, PT ;  /* 0x0000000406007c0c */ /* 0x040fe4000bf66270 */
[----:B------:R-:W-:Y:S02]  /*6ff0*/  @!P5 IADD3 R8, PT, PT, R25, RZ, RZ ;  /* 0x000000ff1908d210 */ /* 0x000fe40007ffe0ff */
[C---:B------:R-:W-:Y:S02]  /*7000*/  ISETP.GE.AND P5, PT, R11.reuse, UR4, PT ;  /* 0x000000040b007c0c */ /* 0x040fe4000bfa6270 */
[----:B------:R-:W-:Y:S02]  /*7010*/  PLOP3.LUT P2, PT, P2, P1, PT, 0x80, 0x8 ;  /* 0x000000000008781c */ /* 0x000fe40001743070 */
[----:B------:R-:W-:Y:S02]  /*7020*/  ISETP.GT.AND P5, PT, R11, -0x1, !P5 ;  /* 0xffffffff0b00780c */ /* 0x000fe40006fa4270 */
[----:B------:R-:W-:Y:S01]  /*7030*/  ISETP.GT.AND P3, PT, R6, -0x1, !P3 ;  /* 0xffffffff0600780c */ /* 0x000fe20005f64270 */
[----:B------:R-:W-:Y:S01]  /*7040*/  VIADD R6, R8, 0x1 ;  /* 0x0000000108067836 */ /* 0x000fe20000000000 */
[----:B------:R-:W-:-:S02]  /*7050*/  PLOP3.LUT P4, PT, P5, P4, P0, 0x80, 0x0 ;  /* 0x000000000000781c */ /* 0x000fc40002f89000 */
[C---:B------:R-:W-:Y:S02]  /*7060*/  ISETP.GE.AND P5, PT, R7.reuse, UR4, PT ;  /* 0x0000000407007c0c */ /* 0x040fe4000bfa6270 */
[----:B------:R-:W-:Y:S02]  /*7070*/  PLOP3.LUT P4, PT, P4, P1, PT, 0x80, 0x8 ;  /* 0x000000000008781c */ /* 0x000fe40002783070 */
[----:B------:R-:W-:Y:S02]  /*7080*/  ISETP.GT.AND P5, PT, R7, -0x1, !P5 ;  /* 0xffffffff0700780c */ /* 0x000fe40006fa4270 */
[----:B------:R-:W-:Y:S02]  /*7090*/  @!P2 IADD3 R6, PT, PT, R8, RZ, RZ ;  /* 0x000000ff0806a210 */ /* 0x000fe40007ffe0ff */
[----:B------:R-:W-:Y:S02]  /*70a0*/  PLOP3.LUT P3, PT, P5, P3, P0, 0x80, 0x0 ;  /* 0x000000000000781c */ /* 0x000fe40002f67000 */
[----:B------:R-:W-:Y:S01]  /*70b0*/  ISETP.NE.AND P2, PT, R5, R4, PT ;  /* 0x000000040500720c */ /* 0x000fe20003f45270 */
[----:B------:R-:W-:Y:S01]  /*70c0*/  VIADD R7, R6, 0x1 ;  /* 0x0000000106077836 */ /* 0x000fe20000000000 */
[----:B------:R-:W-:-:S03]  /*70d0*/  PLOP3.LUT P3, PT, P3, P1, PT, 0x80, 0x8 ;  /* 0x000000000008781c */ /* 0x000fc60001f63070 */
[----:B------:R-:W-:-:S05]  /*70e0*/  @!P4 IMAD.MOV R7, RZ, RZ, R6 ;  /* 0x000000ffff07c224 */ /* 0x000fca00078e0206 */
[----:B------:R-:W-:-:S05]  /*70f0*/  IADD3 R25, PT, PT, R7, 0x1, RZ ;  /* 0x0000000107197810 */ /* 0x000fca0007ffe0ff */
[----:B------:R-:W-:Y:S01]  /*7100*/  @!P3 IMAD.MOV R25, RZ, RZ, R7 ;  /* 0x000000ffff19b224 */ /* 0x000fe200078e0207 */
[----:B------:R-:W-:Y:S06]  /*7110*/  @P2 BRA `(.L_x_77) ;  /* 0xfffffffc00502947 */ /* 0x000fec000383ffff */
[----:B------:R-:W-:Y:S05]  /*7120*/  BSYNC.RECONVERGENT B1 ;  /* 0x0000000000017941 */ /* 0x000fea0003800200 */
.L_x_76:
[C---:B------:R-:W-:Y:S01]  /*7130*/  ISETP.NE.AND P0, PT, R3.reuse, UR38, PT ;  /* 0x0000002603007c0c */ /* 0x040fe2000bf05270 */
[----:B------:R-:W-:-:S12]  /*7140*/  VIADD R3, R3, 0x1 ;  /* 0x0000000103037836 */ /* 0x000fd80000000000 */
[----:B------:R-:W-:Y:S05]  /*7150*/  @P0 BRA `(.L_x_78) ;  /* 0xfffffff8003c0947 */ /* 0x000fea000383ffff */
.L_x_74:
[----:B------:R-:W-:Y:S05]  /*7160*/  BSYNC.RECONVERGENT B0 ;  /* 0x0000000000007941 */ /* 0x000fea0003800200 */
.L_x_59:
[----:B------:R-:W-:Y:S01]  /*7170*/  ISETP.NE.AND P0, PT, R25, RZ, PT ;  /* 0x000000ff1900720c */ /* 0x000fe20003f05270 */
[----:B------:R-:W-:-:S12]  /*7180*/  BSSY.RECONVERGENT B7, `(.L_x_79) ;  /* 0x000000a000077945 */ /* 0x000fd80003800200 */
[----:B------:R-:W-:Y:S05]  /*7190*/  @P0 BRA `(.L_x_80) ;  /* 0x0000000000200947 */ /* 0x000fea0003800000 */
[----:B------:R-:W-:Y:S01]  /*71a0*/  MOV R8, 0x0 ;  /* 0x0000000000087802 */ /* 0x000fe20000000f00 */
[----:B------:R-:W0:Y:S01]  /*71b0*/  LDCU.64 UR4, c[0x4][0x48] ;  /* 0x01000900ff0477ac */ /* 0x000e220008000a00 */
[----:B------:R-:W-:-:S04]  /*71c0*/  CS2R R6, SRZ ;  /* 0x0000000000067805 */ /* 0x000fc8000001ff00 */
[----:B------:R-:W1:Y:S01]  /*71d0*/  LDC.64 R8, c[0x4][R8] ;  /* 0x0100000008087b82 */ /* 0x000e620000000a00 */
[----:B0-----:R-:W-:Y:S01]  /*71e0*/  IMAD.U32 R4, RZ, RZ, UR4 ;  /* 0x00000004ff047e24 */ /* 0x001fe2000f8e00ff */
[----:B------:R-:W-:-:S07]  /*71f0*/  MOV R5, UR5 ;  /* 0x0000000500057c02 */ /* 0x000fce0008000f00 */
[----:B------:R-:W-:-:S07]  /*7200*/  LEPC R20, `(.L_x_80) ;  /* 0x000000001014794e */ /* 0x000fce0000000000 */
[----:B-1-3-5:R-:W-:Y:S05]  /*7210*/  CALL.ABS.NOINC R8 ;  /* 0x0000000008007343 */ /* 0x02afea0003c00000 */
.L_x_80:
[----:B------:R-:W-:Y:S05]  /*7220*/  BSYNC.RECONVERGENT B7 ;  /* 0x0000000000077941 */ /* 0x000fea0003800200 */
.L_x_79:
        /* <DEDUP_REMOVED lines=14> */
.L_x_82:
[----:B------:R-:W-:Y:S05]  /*7310*/  BSYNC.RECONVERGENT B2 ;  /* 0x0000000000027941 */ /* 0x000fea0003800200 */
.L_x_81:
[----:B------:R-:W0:Y:S01]  /*7320*/  LDCU UR4, c[0x0][0x3bc] ;  /* 0x00007780ff0477ac */ /* 0x000e220008000800 */
[----:B------:R-:W1:Y:S01]  /*7330*/  LDC.64 R6, c[0x0][0x3a0] ;  /* 0x0000e800ff067b82 */ /* 0x000e620000000a00 */
[----:B-----5:R-:W-:Y:S01]  /*7340*/  FSETP.GEU.AND P0, PT, R3, R30, PT ;  /* 0x0000001e0300720b */ /* 0x020fe20003f0e000 */
[----:B------:R-:W-:-:S03]  /*7350*/  IMAD R11, R43, R32, R42 ;  /* 0x000000202b0b7224 */ /* 0x000fc600078e022a */
[----:B------:R-:W-:Y:S02]  /*7360*/  SEL R31, R24, R31, !P0 ;  /* 0x0000001f181f7207 */ /* 0x000fe40004000000 */
[----:B------:R-:W-:Y:S01]  /*7370*/  SEL R33, R2, R33, !P0 ;  /* 0x0000002102217207 */ /* 0x000fe20004000000 */
[----:B------:R-:W2:Y:S01]  /*7380*/  LDC.64 R4, c[0x0][0x3b0] ;  /* 0x0000ec00ff047b82 */ /* 0x000ea20000000a00 */
[----:B------:R-:W-:Y:S01]  /*7390*/  FSEL R30, R3, R30, !P0 ;  /* 0x0000001e031e7208 */ /* 0x000fe20004000000 */
[----:B0-----:R-:W-:-:S04]  /*73a0*/  IMAD R0, R43, UR4, R42 ;  /* 0x000000042b007c24 */ /* 0x001fc8000f8e022a */
[----:B------:R-:W-:-:S04]  /*73b0*/  IMAD.SHL.U32 R9, R0, 0x2, RZ ;  /* 0x0000000200097824 */ /* 0x000fc800078e00ff */
[----:B-1----:R-:W-:-:S05]  /*73c0*/  IMAD.WIDE R6, R9, 0x4, R6 ;  /* 0x0000000409067825 */ /* 0x002fca00078e0206 */
[----:B------:R0:W-:Y:S01]  /*73d0*/  STG.E desc[UR36][R6.64], R31 ;  /* 0x0000001f06007986 */ /* 0x0001e2000c101924 */
[----:B--2---:R-:W-:-:S03]  /*73e0*/  IMAD.WIDE R4, R11, 0x4, R4 ;  /* 0x000000040b047825 */ /* 0x004fc600078e0204 */
[----:B------:R0:W-:Y:S04]  /*73f0*/  STG.E desc[UR36][R6.64+0x4], R33 ;  /* 0x0000042106007986 */ /* 0x0001e8000c101924 */
[----:B------:R0:W-:Y:S02]  /*7400*/  STG.E desc[UR36][R4.64], R30 ;  /* 0x0000001e04007986 */ /* 0x0001e4000c101924 */
.L_x_58:
[----:B------:R-:W-:Y:S05]  /*7410*/  BSYNC.RECONVERGENT B6 ;  /* 0x0000000000067941 */ /* 0x000fea0003800200 */
.L_x_57:
[----:B------:R-:W-:Y:S01]  /*7420*/  ISETP.GE.AND P0, PT, R42, R29, PT ;  /* 0x0000001d2a00720c */ /* 0x000fe20003f06270 */
[----:B------:R-:W-:-:S12]  /*7430*/  BSSY.RECONVERGENT B6, `(.L_x_83) ;  /* 0x0000195000067945 */ /* 0x000fd80003800200 */
[----:B------:R-:W-:Y:S05]  /*7440*/  @!P0 BRA `(.L_x_84) ;  /* 0x00000018004c8947 */ /* 0x000fea0003800000 */
[----:B------:R-:W1:Y:S01]  /*7450*/  LDCU UR4, c[0x0][0x3bc] ;  /* 0x00007780ff0477ac */ /* 0x000e620008000800 */
[----:B------:R-:W2:Y:S01]  /*7460*/  LDC.64 R2, c[0x0][0x3a0] ;  /* 0x0000e800ff027b82 */ /* 0x000ea20000000a00 */
[----:B-1----:R-:W-:-:S04]  /*7470*/  IMAD R0, R43, UR4, R42 ;  /* 0x000000042b007c24 */ /* 0x002fc8000f8e022a */
[----:B------:R-:W-:-:S05]  /*7480*/  IMAD.IADD R0, R0, 0x1, -R29 ;  /* 0x0000000100007824 */ /* 0x000fca00078e0a1d */
[----:B0-----:R-:W-:-:S05]  /*7490*/  SHF.L.U32 R5, R0, 0x1, RZ ;  /* 0x0000000100057819 */ /* 0x001fca00000006ff */
[----:B--2---:R-:W-:-:S05]  /*74a0*/  IMAD.WIDE R4, R5, 0x4, R2 ;  /* 0x0000000405047825 */ /* 0x004fca00078e0202 */
[----:B------:R-:W2:Y:S02]  /*74b0*/  LDG.E R2, desc[UR36][R4.64] ;  /* 0x0000002404027981 */ /* 0x000ea4000c1e1900 */
[----:B--2---:R-:W-:-:S05]  /*74c0*/  IMAD.IADD R2, R2, 0x1, R29 ;  /* 0x0000000102027824 */ /* 0x004fca00078e021d */
[----:B------:R-:W-:-:S13]  /*74d0*/  ISETP.GE.AND P0, PT, R2, UR4, PT ;  /* 0x0000000402007c0c */ /* 0x000fda000bf06270 */
[----:B------:R-:W-:Y:S05]  /*74e0*/  @P0 BRA `(.L_x_84) ;  /* 0x0000001800240947 */ /* 0x000fea0003800000 */
[----:B------:R0:W5:Y:S01]  /*74f0*/  LDG.E R24, desc[UR36][R4.64+0x4] ;  /* 0x0000042404187981 */ /* 0x000162000c1e1900 */
[----:B------:R-:W-:Y:S01]  /*7500*/  UIADD3 UR4, UPT, UPT, -UR38, URZ, URZ ;  /* 0x000000ff26047290 */ /* 0x000fe2000fffe1ff */
[----:B------:R-:W-:Y:S01]  /*7510*/  CS2R R26, SRZ ;  /* 0x00000000001a7805 */ /* 0x000fe2000001ff00 */
[----:B------:R-:W-:Y:S02]  /*7520*/  IMAD.MOV.U32 R25, RZ, RZ, RZ ;  /* 0x000000ffff197224 */ /* 0x000fe400078e00ff */
[----:B------:R-:W-:-:S09]  /*7530*/  UISETP.GE.AND UP0, UPT, UR38, UR4, UPT ;  /* 0x000000042600728c */ /* 0x000fd2000bf06270 */
[----:B0-----:R-:W-:Y:S05]  /*7540*/  BRA.U !UP0, `(.L_x_85) ;  /* 0x0000001508647547 */ /* 0x001fea000b800000 */
[----:B------:R-:W0:Y:S01]  /*7550*/  LDCU UR4, c[0x0][0x3c0] ;  /* 0x00007800ff0477ac */ /* 0x000e220008000800 */
[----:B------:R-:W-:Y:S01]  /*7560*/  BSSY.RECONVERGENT B0, `(.L_x_85) ;  /* 0x0000157000007945 */ /* 0x000fe20003800200 */
[----:B------:R-:W-:Y:S01]  /*7570*/  IMAD.MOV.U32 R25, RZ, RZ, RZ ;  /* 0x000000ffff197224 */ /* 0x000fe200078e00ff */
[----:B0-----:R-:W-:-:S09]  /*7580*/  UISETP.GE.AND UP0, UPT, UR4, 0x1, UPT ;  /* 0x000000010400788c */ /* 0x001fd2000bf06270 */
[----:B------:R-:W-:Y:S05]  /*7590*/  BRA.U !UP0, `(.L_x_86) ;  /* 0x0000000d08807547 */ /* 0x000fea000b800000 */
[----:B------:R-:W-:Y:S01]  /*75a0*/  IADD3 R3, PT, PT, RZ, -UR38, RZ ;  /* 0x80000026ff037c10 */ /* 0x000fe2000fffe0ff */
[----:B------:R-:W-:Y:S01]  /*75b0*/  BSSY.RECONVERGENT B1, `(.L_x_87) ;  /* 0x00000dd000017945 */ /* 0x000fe20003800200 */
[----:B------:R-:W-:-:S03]  /*75c0*/  CS2R R26, SRZ ;  /* 0x00000000001a7805 */ /* 0x000fc6000001ff00 */
[----:B------:R-:W-:-:S07]  /*75d0*/  IMAD.MOV.U32 R10, RZ, RZ, R3 ;  /* 0x000000ffff0a7224 */ /* 0x000fce00078e0003 */
.L_x_99:
[----:B------:R-:W0:Y:S01]  /*75e0*/  LDCU UR4, c[0x0][0x3b8] ;  /* 0x00007700ff0477ac */ /* 0x000e220008000800 */
[--C-:B------:R-:W-:Y:S01]  /*75f0*/  IMAD.IADD R11, R43, 0x1, R10.reuse ;  /* 0x000000012b0b7824 */ /* 0x100fe200078e020a */
[----:B------:R-:W-:Y:S01]  /*7600*/  BSSY.RECONVERGENT B2, `(.L_x_88) ;  /* 0x00000d3000027945 */ /* 0x000fe20003800200 */
[----:B-----5:R-:W-:Y:S01]  /*7610*/  IMAD.IADD R12, R24, 0x1, R10 ;  /* 0x00000001180c7824 */ /* 0x020fe200078e020a */
[----:B------:R-:W-:Y:S02]  /*7620*/  MOV R13, R3 ;  /* 0x00000003000d7202 */ /* 0x000fe40000000f00 */
[C---:B0-----:R-:W-:Y:S02]  /*7630*/  ISETP.GE.AND P0, PT, R11.reuse, UR4, PT ;  /* 0x000000040b007c0c */ /* 0x041fe4000bf06270 */
[----:B------:R-:W-:Y:S02]  /*7640*/  ISETP.GE.AND P1, PT, R12, UR4, PT ;  /* 0x000000040c007c0c */ /* 0x000fe4000bf26270 */
[----:B------:R-:W-:-:S02]  /*7650*/  ISETP.GT.AND P0, PT, R11, -0x1, !P0 ;  /* 0xffffffff0b00780c */ /* 0x000fc40004704270 */
[----:B------:R-:W-:-:S13]  /*7660*/  ISETP.GT.AND P1, PT, R12, -0x1, !P1 ;  /* 0xffffffff0c00780c */ /* 0x000fda0004f24270 */
.L_x_97:
[----:B------:R-:W0:Y:S01]  /*7670*/  LDC R4, c[0x0][0x3bc] ;  /* 0x0000ef00ff047b82 */ /* 0x000e220000000800 */
[--C-:B------:R-:W-:Y:S01]  /*7680*/  IMAD.IADD R0, R42, 0x1, R13.reuse ;  /* 0x000000012a007824 */ /* 0x100fe200078e020d */
[----:B------:R-:W-:Y:S01]  /*7690*/  BSSY.RECONVERGENT B3, `(.L_x_89) ;  /* 0x00000c8000037945 */ /* 0x000fe20003800200 */
[----:B------:R-:W-:-:S03]  /*76a0*/  IMAD.IADD R21, R2, 0x1, R13 ;  /* 0x0000000102157824 */ /* 0x000fc600078e020d */
[CC--:B0-----:R-:W-:Y:S02]  /*76b0*/  ISETP.GE.AND P2, PT, R0.reuse, R4.reuse, PT ;  /* 0x000000040000720c */ /* 0x0c1fe40003f46270 */
[C---:B------:R-:W-:Y:S02]  /*76c0*/  ISETP.GE.AND P3, PT, R21.reuse, R4, PT ;  /* 0x000000041500720c */ /* 0x040fe40003f66270 */
[----:B------:R-:W-:Y:S02]  /*76d0*/  ISETP.GT.AND P2, PT, R0, -0x1, !P2 ;  /* 0xffffffff0000780c */ /* 0x000fe40005744270 */
        /* <DEDUP_REMOVED lines=8> */
[----:B------:R-:W-:Y:S02]  /*7760*/  HFMA2 R0, -RZ, RZ, 0, 0 ;  /* 0x00000000ff007431 */ /* 0x000fe400000001ff */
[----:B------:R-:W-:-:S08]  /*7770*/  IMAD R21, R12, R4, R21 ;  /* 0x000000040c157224 */ /* 0x000fd000078e0215 */
[----:B------:R-:W-:Y:S05]  /*7780*/  @!P2 BRA `(.L_x_91) ;  /* 0x000000040048a947 */ /* 0x000fea0003800000 */
[----:B------:R-:W-:Y:S01]  /*7790*/  BSSY.RECONVERGENT B4, `(.L_x_92) ;  /* 0x0000050000047945 */ /* 0x000fe20003800200 */
[----:B------:R-:W-:-:S07]  /*77a0*/  IMAD.MOV.U32 R14, RZ, RZ, RZ ;  /* 0x000000ffff0e7224 */ /* 0x000fce00078e00ff */
.L_x_93:
        /* <DEDUP_REMOVED lines=63> */
[----:B------:R-:W-:Y:S02]  /*7ba0*/  VIADD R14, R14, 0x8 ;  /* 0x000000080e0e7836 */ /* 0x000fe40000000000 */
        /* <DEDUP_REMOVED lines=15> */
.L_x_92:
[----:B------:R-:W-:-:S07]  /*7ca0*/  IMAD.MOV.U32 R0, RZ, RZ, R37 ;  /* 0x000000ffff007224 */ /* 0x000fce00078e0025 */
.L_x_91:
        /* <DEDUP_REMOVED lines=43> */
[----:B------:R-:W-:-:S03]  /*7f60*/  IADD3 R0, PT, PT, R0, 0x4, RZ ;  /* 0x0000000400007810 */ /* 0x000fc60007ffe0ff */
[----:B------:R-:W-:Y:S01]  /*7f70*/  FFMA R26, R49, R49, R20 ;  /* 0x00000031311a7223 */ /* 0x000fe20000000014 */
[----:B---3--:R-:W-:-:S04]  /*7f80*/  FADD R4, R4, -R7 ;  /* 0x8000000704047221 */ /* 0x008fc80000000000 */
[----:B------:R-:W-:Y:S01]  /*7f90*/  FFMA R27, R4, R4, R27 ;  /* 0x00000004041b7223 */ /* 0x000fe2000000001b */
[----:B----4-:R-:W-:-:S04]  /*7fa0*/  FADD R6, R5, -R6 ;  /* 0x8000000605067221 */ /* 0x010fc80000000000 */
[----:B------:R-:W-:-:S07]  /*7fb0*/  FFMA R27, R6, R6, R27 ;  /* 0x00000006061b7223 */ /* 0x000fce000000001b */
.L_x_95:
        /* <DEDUP_REMOVED lines=32> */
.L_x_96:
        /* <DEDUP_REMOVED lines=20> */
.L_x_94:
[----:B------:R-:W-:-:S07]  /*8300*/  VIADD R25, R25, 0x1 ;  /* 0x0000000119197836 */ /* 0x000fce0000000000 */
.L_x_90:
[----:B------:R-:W-:Y:S05]  /*8310*/  BSYNC.RECONVERGENT B3 ;  /* 0x0000000000037941 */ /* 0x000fea0003800200 */
.L_x_89:
[----:B------:R-:W-:Y:S05]  /*8320*/  @P3 BRA `(.L_x_97) ;  /* 0xfffffff000d03947 */ /* 0x000fea000383ffff */
[----:B------:R-:W-:Y:S05]  /*8330*/  BSYNC.RECONVERGENT B2 ;  /* 0x0000000000027941 */ /* 0x000fea0003800200 */
.L_x_88:
[----:B------:R-:W-:-:S13]  /*8340*/  ISETP.NE.AND P0, PT, R10, UR38, PT ;  /* 0x000000260a007c0c */ /* 0x000fda000bf05270 */
[----:B------:R-:W-:Y:S05]  /*8350*/  @!P0 BRA `(.L_x_98) ;  /* 0x0000000000088947 */ /* 0x000fea0003800000 */
[----:B------:R-:W-:Y:S01]  /*8360*/  VIADD R10, R10, 0x1 ;  /* 0x000000010a0a7836 */ /* 0x000fe20000000000 */
[----:B------:R-:W-:Y:S06]  /*8370*/  BRA `(.L_x_99) ;  /* 0xfffffff000987947 */ /* 0x000fec000383ffff */
.L_x_98:
[----:B------:R-:W-:Y:S05]  /*8380*/  BSYNC.RECONVERGENT B1 ;  /* 0x0000000000017941 */ /* 0x000fea0003800200 */
.L_x_87:
[----:B------:R-:W-:Y:S05]  /*8390*/  BRA `(.L_x_100) ;  /* 0x0000000400cc7947 */ /* 0x000fea0003800000 */
.L_x_86:
[----:B------:R-:W-:-:S05]  /*83a0*/  IADD3 R0, PT, PT, RZ, -UR38, RZ ;  /* 0x80000026ff007c10 */ /* 0x000fca000fffe0ff */
[----:B------:R-:W-:-:S07]  /*83b0*/  IMAD.MOV.U32 R3, RZ, RZ, R0 ;  /* 0x000000ffff037224 */ /* 0x000fce00078e0000 */
.L_x_104:
[----:B------:R-:W-:Y:S01]  /*83c0*/  IMAD.U32 R4, RZ, RZ, UR38 ;  /* 0x00000026ff047e24 */ /* 0x000fe2000f8e00ff */
[----:B------:R-:W0:Y:S01]  /*83d0*/  LDCU UR4, c[0x0][0x3b8] ;  /* 0x00007700ff0477ac */ /* 0x000e220008000800 */
[----:B------:R-:W-:Y:S02]  /*83e0*/  IADD3 R6, PT, PT, R43, R3, RZ ;  /* 0x000000032b067210 */ /* 0x000fe40007ffe0ff */
[----:B------:R-:W-:-:S04]  /*83f0*/  VIADD R4, R4, 0x1 ;  /* 0x0000000104047836 */ /* 0x000fc80000000000 */
[----:B------:R-:W-:-:S05]  /*8400*/  VIADD R5, R4, UR38 ;  /* 0x0000002604057c36 */ /* 0x000fca0008000000 */
[----:B------:R-:W-:Y:S01]  /*8410*/  LOP3.LUT R9, R5, 0x3, RZ, 0xc0, !PT ;  /* 0x0000000305097812 */ /* 0x000fe200078ec0ff */
[----:B------:R-:W-:-:S03]  /*8420*/  IMAD.MOV.U32 R5, RZ, RZ, R0 ;  /* 0x000000ffff057224 */ /* 0x000fc600078e0000 */
[----:B------:R-:W-:Y:S02]  /*8430*/  ISETP.NE.AND P1, PT, R9, RZ, PT ;  /* 0x000000ff0900720c */ /* 0x000fe40003f25270 */
[----:B0-----:R-:W-:-:S04]  /*8440*/  ISETP.GE.AND P0, PT, R6, UR4, PT ;  /* 0x0000000406007c0c */ /* 0x001fc8000bf06270 */
[----:B------:R-:W-:-:S07]  /*8450*/  ISETP.GT.AND P0, PT, R6, -0x1, !P0 ;  /* 0xffffffff0600780c */ /* 0x000fce0004704270 */
[----:B------:R-:W-:Y:S06]  /*8460*/  @!P1 BRA `(.L_x_101) ;  /* 0x0000000000bc9947 */ /* 0x000fec0003800000 */
[----:B------:R-:W0:Y:S01]  /*8470*/  LDCU UR5, c[0x0][0x3bc] ;  /* 0x00007780ff0577ac */ /* 0x000e220008000800 */
[----:B------:R-:W-:Y:S01]  /*8480*/  VIADD R8, R42, -UR38 ;  /* 0x800000262a087c36 */ /* 0x000fe20008000000 */
[----:B------:R-:W-:Y:S01]  /*8490*/  IADD3 R7, PT, PT, R2, -UR38, RZ ;  /* 0x8000002602077c10 */ /* 0x000fe2000fffe0ff */
[----:B-----5:R-:W-:Y:S01]  /*84a0*/  IMAD.IADD R5, R24, 0x1, R3 ;  /* 0x0000000118057824 */ /* 0x020fe200078e0203 */
[----:B------:R-:W-:Y:S01]  /*84b0*/  UIADD3 UR6, UPT, UPT, -UR38, 0x1, URZ ;  /* 0x0000000126067890 */ /* 0x000fe2000fffe1ff */
[----:B------:R-:W-:-:S03]  /*84c0*/  VIADD R6, R25, 0x1 ;  /* 0x0000000119067836 */ /* 0x000fc60000000000 */
[----:B------:R-:W-:-:S04]  /*84d0*/  ISETP.GE.AND P1, PT, R5, UR4, PT ;  /* 0x0000000405007c0c */ /* 0x000fc8000bf26270 */
[----:B------:R-:W-:Y:S02]  /*84e0*/  ISETP.GT.AND P1, PT, R5, -0x1, !P1 ;  /* 0xffffffff0500780c */ /* 0x000fe40004f24270 */
[----:B------:R-:W-:Y:S02]  /*84f0*/  MOV R5, UR6 ;  /* 0x0000000600057c02 */ /* 0x000fe40008000f00 */
        /* <DEDUP_REMOVED lines=11> */
[----:B------:R-:W-:Y:S01]  /*85b0*/  UIADD3 UR6, UPT, UPT, -UR38, 0x2, URZ ;  /* 0x0000000226067890 */ /* 0x000fe2000fffe1ff */
[----:B------:R-:W-:-:S03]  /*85c0*/  VIADD R5, R7, 0x1 ;  /* 0x0000000107057836 */ /* 0x000fc60000000000 */
[C---:B------:R-:W-:Y:S02]  /*85d0*/  ISETP.GE.AND P3, PT, R6.reuse, UR5, PT ;  /* 0x0000000506007c0c */ /* 0x040fe4000bf66270 */
[C---:B------:R-:W-:Y:S02]  /*85e0*/  ISETP.GE.AND P2, PT, R5.reuse, UR5, PT ;  /* 0x0000000505007c0c */ /* 0x040fe4000bf46270 */
[----:B------:R-:W-:Y:S02]  /*85f0*/  ISETP.GT.AND P3, PT, R6, -0x1, !P3 ;  /* 0xffffffff0600780c */ /* 0x000fe40005f64270 */
[----:B------:R-:W-:Y:S01]  /*8600*/  ISETP.GT.AND P2, PT, R5, -0x1, !P2 ;  /* 0xffffffff0500780c */ /* 0x000fe20005744270 */
[----:B------:R-:W-:Y:S01]  /*8610*/  IMAD.U32 R5, RZ, RZ, UR6 ;  /* 0x00000006ff057e24 */ /* 0x000fe2000f8e00ff */
[----:B------:R-:W-:Y:S02]  /*8620*/  IADD3 R6, PT, PT, R25, 0x1, RZ ;  /* 0x0000000119067810 */ /* 0x000fe40007ffe0ff */
        /* <DEDUP_REMOVED lines=14> */
[----:B------:R-:W-:Y:S02]  /*8710*/  MOV R5, UR5 ;  /* 0x0000000500057c02 */ /* 0x000fe40008000f00 */
[----:B------:R-:W-:-:S04]  /*8720*/  PLOP3.LUT P2, PT, P2, P3, P0, 0x80, 0x0 ;  /* 0x000000000000781c */ /* 0x000fc80001747000 */
[----:B------:R-:W-:-:S13]  /*8730*/  PLOP3.LUT P2, PT, P2, P1, PT, 0x80, 0x8 ;  /* 0x000000000008781c */ /* 0x000fda0001743070 */
[----:B------:R-:W-:-:S04]  /*8740*/  @!P2 IMAD.MOV R6, RZ, RZ, R25 ;  /* 0x000000ffff06a224 */ /* 0x000fc800078e0219 */
[----:B------:R-:W-:-:S07]  /*8750*/  IMAD.MOV.U32 R25, RZ, RZ, R6 ;  /* 0x000000ffff197224 */ /* 0x000fce00078e0006 */
.L_x_101:
[----:B------:R-:W-:-:S04]  /*8760*/  UIADD3 UR5, UPT, UPT, UR38, UR38, URZ ;  /* 0x0000002626057290 */ /* 0x000fc8000fffe0ff */
[----:B------:R-:W-:-:S09]  /*8770*/  UISETP.GE.U32.AND UP0, UPT, UR5, 0x3, UPT ;  /* 0x000000030500788c */ /* 0x000fd2000bf06070 */
[----:B------:R-:W-:Y:S05]  /*8780*/  BRA.U !UP0, `(.L_x_102) ;  /* 0x0000000108c47547 */ /* 0x000fea000b800000 */
[----:B-----5:R-:W-:Y:S01]  /*8790*/  IMAD.IADD R6, R24, 0x1, R3 ;  /* 0x0000000118067824 */ /* 0x020fe200078e0203 */
[----:B------:R-:W-:Y:S04]  /*87a0*/  BSSY.RECONVERGENT B1, `(.L_x_102) ;  /* 0x000002f000017945 */ /* 0x000fe80003800200 */
[----:B------:R-:W-:-:S04]  /*87b0*/  ISETP.GE.AND P1, PT, R6, UR4, PT ;  /* 0x0000000406007c0c */ /* 0x000fc8000bf26270 */
[----:B------:R-:W-:-:S13]  /*87c0*/  ISETP.GT.AND P1, PT, R6, -0x1, !P1 ;  /* 0xffffffff0600780c */ /* 0x000fda0004f24270 */
.L_x_103:
[----:B------:R-:W0:Y:S01]  /*87d0*/  LDCU UR4, c[0x0][0x3bc] ;  /* 0x00007780ff0477ac */ /* 0x000e220008000800 */
[----:B------:R-:W-:Y:S01]  /*87e0*/  IMAD.IADD R6, R42, 0x1, R5 ;  /* 0x000000012a067824 */ /* 0x000fe200078e0205 */
[----:B------:R-:W-:Y:S02]  /*87f0*/  IADD3 R7, PT, PT, R2, R5, RZ ;  /* 0x0000000502077210 */ /* 0x000fe40007ffe0ff */
[----:B------:R-:W-:Y:S01]  /*8800*/  IADD3 R5, PT, PT, R5, 0x4, RZ ;  /* 0x0000000405057810 */ /* 0x000fe20007ffe0ff */
[C---:B------:R-:W-:Y:S02]  /*8810*/  VIADD R8, R6.reuse, 0x1 ;  /* 0x0000000106087836 */ /* 0x040fe40000000000 */
[C---:B------:R-:W-:Y:S02]  /*8820*/  VIADD R9, R7.reuse, 0x1 ;  /* 0x0000000107097836 */ /* 0x040fe40000000000 */
[C---:B------:R-:W-:Y:S02]  /*8830*/  VIADD R10, R6.reuse, 0x2 ;  /* 0x00000002060a7836 */ /* 0x040fe40000000000 */
[----:B------:R-:W-:Y:S01]  /*8840*/  VIADD R11, R7, 0x2 ;  /* 0x00000002070b7836 */ /* 0x000fe20000000000 */
[----:B0-----:R-:W-:-:S02]  /*8850*/  ISETP.GE.AND P2, PT, R6, UR4, PT ;  /* 0x0000000406007c0c */ /* 0x001fc4000bf46270 */
[C---:B------:R-:W-:Y:S02]  /*8860*/  ISETP.GE.AND P3, PT, R7.reuse, UR4, PT ;  /* 0x0000000407007c0c */ /* 0x040fe4000bf66270 */
[C---:B------:R-:W-:Y:S01]  /*8870*/  ISETP.GT.AND P2, PT, R6.reuse, -0x1, !P2 ;  /* 0xffffffff0600780c */ /* 0x040fe20005744270 */
[----:B------:R-:W-:Y:S01]  /*8880*/  VIADD R6, R6, 0x3 ;  /* 0x0000000306067836 */ /* 0x000fe20000000000 */
[----:B------:R-:W-:Y:S02]  /*8890*/  ISETP.GT.AND P3, PT, R7, -0x1, !P3 ;  /* 0xffffffff0700780c */ /* 0x000fe40005f64270 */
[----:B------:R-:W-:Y:S02]  /*88a0*/  ISETP.GE.AND P4, PT, R10, UR4, PT ;  /* 0x000000040a007c0c */ /* 0x000fe4000bf86270 */
[----:B------:R-:W-:Y:S02]  /*88b0*/  PLOP3.LUT P2, PT, P3, P2, P0, 0x80, 0x0 ;  /* 0x000000000000781c */ /* 0x000fe40001f45000 */
[----:B------:R-:W-:-:S02]  /*88c0*/  ISETP.GE.AND P3, PT, R9, UR4, PT ;  /* 0x0000000409007c0c */ /* 0x000fc4000bf66270 */
[----:B------:R-:W-:Y:S02]  /*88d0*/  PLOP3.LUT P5, PT, P2, P1, PT, 0x80, 0x8 ;  /* 0x000000000008781c */ /* 0x000fe400017a3070 */
[C---:B------:R-:W-:Y:S02]  /*88e0*/  ISETP.GE.AND P2, PT, R8.reuse, UR4, PT ;  /* 0x0000000408007c0c */ /* 0x040fe4000bf46270 */
[----:B------:R-:W-:Y:S02]  /*88f0*/  ISETP.GT.AND P3, PT, R9, -0x1, !P3 ;  /* 0xffffffff0900780c */ /* 0x000fe40005f64270 */
[----:B------:R-:W-:Y:S02]  /*8900*/  ISETP.GT.AND P2, PT, R8, -0x1, !P2 ;  /* 0xffffffff0800780c */ /* 0x000fe40005744270 */
[----:B------:R-:W-:Y:S02]  /*8910*/  IADD3 R8, PT, PT, R25, 0x1, RZ ;  /* 0x0000000119087810 */ /* 0x000fe40007ffe0ff */
[----:B------:R-:W-:-:S02]  /*8920*/  PLOP3.LUT P2, PT, P3, P2, P0, 0x80, 0x0 ;  /* 0x000000000000781c */ /* 0x000fc40001f45000 */
[----:B------:R-:W-:Y:S01]  /*8930*/  ISETP.GT.AND P4, PT, R10, -0x1, !P4 ;  /* 0xffffffff0a00780c */ /* 0x000fe20006784270 */
[----:B------:R-:W-:Y:S01]  /*8940*/  @!P5 IMAD.MOV R8, RZ, RZ, R25 ;  /* 0x000000ffff08d224 */ /* 0x000fe200078e0219 */
[----:B------:R-:W-:Y:S02]  /*8950*/  ISETP.GE.AND P5, PT, R11, UR4, PT ;  /* 0x000000040b007c0c */ /* 0x000fe4000bfa6270 */
[----:B------:R-:W-:Y:S02]  /*8960*/  IADD3 R7, PT, PT, R7, 0x3, RZ ;  /* 0x0000000307077810 */ /* 0x000fe40007ffe0ff */
[----:B------:R-:W-:Y:S02]  /*8970*/  ISETP.GT.AND P5, PT, R11, -0x1, !P5 ;  /* 0xffffffff0b00780c */ /* 0x000fe40006fa4270 */
[----:B------:R-:W-:Y:S02]  /*8980*/  PLOP3.LUT P2, PT, P2, P1, PT, 0x80, 0x8 ;  /* 0x000000000008781c */ /* 0x000fe40001743070 */
[----:B------:R-:W-:-:S02]  /*8990*/  PLOP3.LUT P4, PT, P5, P4, P0, 0x80, 0x0 ;  /* 0x000000000000781c */ /* 0x000fc40002f89000 */
[C---:B------:R-:W-:Y:S02]  /*89a0*/  ISETP.GE.AND P3, PT, R6.reuse, UR4, PT ;  /* 0x0000000406007c0c */ /* 0x040fe4000bf66270 */
[C---:B------:R-:W-:Y:S02]  /*89b0*/  ISETP.GE.AND P5, PT, R7.reuse, UR4, PT ;  /* 0x0000000407007c0c */ /* 0x040fe4000bfa6270 */
[----:B------:R-:W-:Y:S01]  /*89c0*/  ISETP.GT.AND P3, PT, R6, -0x1, !P3 ;  /* 0xffffffff0600780c */ /* 0x000fe20005f64270 */
[----:B------:R-:W-:Y:S01]  /*89d0*/  VIADD R6, R8, 0x1 ;  /* 0x0000000108067836 */ /* 0x000fe20000000000 */
[----:B------:R-:W-:Y:S02]  /*89e0*/  ISETP.GT.AND P5, PT, R7, -0x1, !P5 ;  /* 0xffffffff0700780c */ /* 0x000fe40006fa4270 */
[----:B------:R-:W-:Y:S01]  /*89f0*/  PLOP3.LUT P4, PT, P4, P1, PT, 0x80, 0x8 ;  /* 0x000000000008781c */ /* 0x000fe20002783070 */
[----:B------:R-:W-:Y:S01]  /*8a00*/  @!P2 IMAD.MOV R6, RZ, RZ, R8 ;  /* 0x000000ffff06a224 */ /* 0x000fe200078e0208 */
[----:B------:R-:W-:-:S02]  /*8a10*/  PLOP3.LUT P3, PT, P5, P3, P0, 0x80, 0x0 ;  /* 0x000000000000781c */ /* 0x000fc40002f67000 */
[----:B------:R-:W-:Y:S01]  /*8a20*/  ISETP.NE.AND P2, PT, R5, R4, PT ;  /* 0x000000040500720c */ /* 0x000fe20003f45270 */
[----:B------:R-:W-:Y:S01]  /*8a30*/  VIADD R7, R6, 0x1 ;  /* 0x0000000106077836 */ /* 0x000fe20000000000 */
[----:B------:R-:W-:-:S07]  /*8a40*/  PLOP3.LUT P3, PT, P3, P1, PT, 0x80, 0x8 ;  /* 0x000000000008781c */ /* 0x000fce0001f63070 */
[----:B------:R-:W-:-:S04]  /*8a50*/  @!P4 IMAD.MOV R7, RZ, RZ, R6 ;  /* 0x000000ffff07c224 */ /* 0x000fc800078e0206 */
[----:B------:R-:W-:Y:S02]  /*8a60*/  VIADD R25, R7, 0x1 ;  /* 0x0000000107197836 */ /* 0x000fe40000000000 */
[----:B------:R-:W-:Y:S01]  /*8a70*/  @!P3 IMAD.MOV R25, RZ, RZ, R7 ;  /* 0x000000ffff19b224 */ /* 0x000fe200078e0207 */
[----:B------:R-:W-:Y:S06]  /*8a80*/  @P2 BRA `(.L_x_103) ;  /* 0xfffffffc00502947 */ /* 0x000fec000383ffff */
[----:B------:R-:W-:Y:S05]  /*8a90*/  BSYNC.RECONVERGENT B1 ;  /* 0x0000000000017941 */ /* 0x000fea0003800200 */
.L_x_102:
[C---:B------:R-:W-:Y:S02]  /*8aa0*/  ISETP.NE.AND P0, PT, R3.reuse, UR38, PT ;  /* 0x0000002603007c0c */ /* 0x040fe4000bf05270 */
[----:B------:R-:W-:-:S11]  /*8ab0*/  IADD3 R3, PT, PT, R3, 0x1, RZ ;  /* 0x0000000103037810 */ /* 0x000fd60007ffe0ff */
[----:B------:R-:W-:Y:S05]  /*8ac0*/  @P0 BRA `(.L_x_104) ;  /* 0xfffffff8003c0947 */ /* 0x000fea000383ffff */
.L_x_100:
[----:B------:R-:W-:Y:S05]  /*8ad0*/  BSYNC.RECONVERGENT B0 ;  /* 0x0000000000007941 */ /* 0x000fea0003800200 */
.L_x_85:
        /* <DEDUP_REMOVED lines=11> */
.L_x_106:
[----:B------:R-:W-:Y:S05]  /*8b90*/  BSYNC.RECONVERGENT B7 ;  /* 0x0000000000077941 */ /* 0x000fea0003800200 */
.L_x_105:
        /* <DEDUP_REMOVED lines=14> */
.L_x_108:
[----:B------:R-:W-:Y:S05]  /*8c80*/  BSYNC.RECONVERGENT B2 ;  /* 0x0000000000027941 */ /* 0x000fea0003800200 */
.L_x_107:
        /* <DEDUP_REMOVED lines=8> */
[----:B0-----:R-:W-:-:S05]  /*8d10*/  IMAD R0, R43, UR4, R42 ;  /* 0x000000042b007c24 */ /* 0x001fca000f8e022a */
[----:B------:R-:W-:-:S05]  /*8d20*/  SHF.L.U32 R9, R0, 0x1, RZ ;  /* 0x0000000100097819 */ /* 0x000fca00000006ff */
[----:B-1----:R-:W-:-:S04]  /*8d30*/  IMAD.WIDE R6, R9, 0x4, R6 ;  /* 0x0000000409067825 */ /* 0x002fc800078e0206 */
[----:B--2---:R-:W-:Y:S01]  /*8d40*/  IMAD.WIDE R4, R11, 0x4, R4 ;  /* 0x000000040b047825 */ /* 0x004fe200078e0204 */
[----:B------:R1:W-:Y:S04]  /*8d50*/  STG.E desc[UR36][R6.64], R31 ;  /* 0x0000001f06007986 */ /* 0x0003e8000c101924 */
[----:B------:R1:W-:Y:S04]  /*8d60*/  STG.E desc[UR36][R6.64+0x4], R33 ;  /* 0x0000042106007986 */ /* 0x0003e8000c101924 */
[----:B------:R1:W-:Y:S02]  /*8d70*/  STG.E desc[UR36][R4.64], R30 ;  /* 0x0000001e04007986 */ /* 0x0003e4000c101924 */
.L_x_84:
[----:B------:R-:W-:Y:S05]  /*8d80*/  BSYNC.RECONVERGENT B6 ;  /* 0x0000000000067941 */ /* 0x000fea0003800200 */
.L_x_83:
[----:B01----:R-:W0:Y:S01]  /*8d90*/  LDC R5, c[0x0][0x3bc] ;  /* 0x0000ef00ff057b82 */ /* 0x003e220000000800 */
[----:B------:R-:W-:Y:S01]  /*8da0*/  IMAD.IADD R0, R42, 0x1, R29 ;  /* 0x000000012a007824 */ /* 0x000fe200078e021d */
[----:B------:R-:W-:Y:S04]  /*8db0*/  BSSY.RECONVERGENT B6, `(.L_x_109) ;  /* 0x0000195000067945 */ /* 0x000fe80003800200 */
[----:B0-----:R-:W-:-:S13]  /*8dc0*/  ISETP.GE.AND P0, PT, R0, R5, PT ;  /* 0x000000050000720c */ /* 0x001fda0003f06270 */
[----:B------:R-:W-:Y:S05]  /*8dd0*/  @P0 BRA `(.L_x_110) ;  /* 0x0000001800480947 */ /* 0x000fea0003800000 */
[----:B------:R-:W0:Y:S01]  /*8de0*/  LDC.64 R2, c[0x0][0x3a0] ;  /* 0x0000e800ff027b82 */ /* 0x000e220000000a00 */
[----:B------:R-:W-:-:S04]  /*8df0*/  IMAD R5, R43, R5, R42 ;  /* 0x000000052b057224 */ /* 0x000fc800078e022a */
[----:B------:R-:W-:-:S04]  /*8e00*/  IMAD.SHL.U32 R5, R5, 0x2, RZ ;  /* 0x0000000205057824 */ /* 0x000fc800078e00ff */
[----:B0-----:R-:W-:-:S04]  /*8e10*/  IMAD.WIDE R2, R5, 0x4, R2 ;  /* 0x0000000405027825 */ /* 0x001fc800078e0202 */
[----:B------:R-:W-:-:S05]  /*8e20*/  IMAD.WIDE.U32 R4, R29, 0x8, R2 ;  /* 0x000000081d047825 */ /* 0x000fca00078e0002 */
        /* <DEDUP_REMOVED lines=19> */
.L_x_125:
[----:B------:R-:W0:Y:S01]  /*8f60*/  LDCU UR4, c[0x0][0x3b8] ;  /* 0x00007700ff0477ac */ /* 0x000e220008000800 */
[----:B-----5:R-:W-:Y:S01]  /*8f70*/  IMAD.IADD R12, R24, 0x1, R10 ;  /* 0x00000001180c7824 */ /* 0x020fe200078e020a */
[----:B------:R-:W-:Y:S01]  /*8f80*/  IADD3 R11, PT, PT, R43, R10, RZ ;  /* 0x0000000a2b0b7210 */ /* 0x000fe20007ffe0ff */
[----:B------:R-:W-:Y:S01]  /*8f90*/  BSSY.RECONVERGENT B2, `(.L_x_114) ;  /* 0x00000d2000027945 */ /* 0x000fe20003800200 */
[----:B------:R-:W-:Y:S02]  /*8fa0*/  IMAD.MOV.U32 R13, RZ, RZ, R3 ;  /* 0x000000ffff0d7224 */ /* 0x000fe400078e0003 */
[C---:B0-----:R-:W-:Y:S02]  /*8fb0*/  ISETP.GE.AND P0, PT, R11.reuse, UR4, PT ;  /* 0x000000040b007c0c */ /* 0x041fe4000bf06270 */
[----:B------:R-:W-:Y:S02]  /*8fc0*/  ISETP.GE.AND P1, PT, R12, UR4, PT ;  /* 0x000000040c007c0c */ /* 0x000fe4000bf26270 */
[----:B------:R-:W-:-:S02]  /*8fd0*/  ISETP.GT.AND P0, PT, R11, -0x1, !P0 ;  /* 0xffffffff0b00780c */ /* 0x000fc40004704270 */
[----:B------:R-:W-:-:S13]  /*8fe0*/  ISETP.GT.AND P1, PT, R12, -0x1, !P1 ;  /* 0xffffffff0c00780c */ /* 0x000fda0004f24270 */
.L_x_123:
[----:B------:R-:W0:Y:S01]  /*8ff0*/  LDC R4, c[0x0][0x3bc] ;  /* 0x0000ef00ff047b82 */ /* 0x000e220000000800 */
[----:B------:R-:W-:Y:S01]  /*9000*/  IMAD.IADD R0, R42, 0x1, R13 ;  /* 0x000000012a007824 */ /* 0x000fe200078e020d */
[----:B------:R-:W-:Y:S01]  /*9010*/  IADD3 R21, PT, PT, R2, R13, RZ ;  /* 0x0000000d02157210 */ /* 0x000fe20007ffe0ff */
        /* <DEDUP_REMOVED lines=17> */
.L_x_119:
        /* <DEDUP_REMOVED lines=79> */
.L_x_118:
[----:B------:R-:W-:-:S07]  /*9620*/  IMAD.MOV.U32 R0, RZ, RZ, R37 ;  /* 0x000000ffff007224 */ /* 0x000fce00078e0025 */
.L_x_117:
        /* <DEDUP_REMOVED lines=12> */
[----:B--2---:R-:W-:-:S05]  /*96f0*/  IMAD.WIDE R4, R14, 0x4, R4 ;  /* 0x000000040e047825 */ /* 0x004fca00078e0204 */
[----:B------:R-:W4:Y:S04]  /*9700*/  LDG.E R9, desc[UR36][R4.64] ;  /* 0x0000002404097981 */ /* 0x000f28000c1e1900 */
[----:B------:R-:W2:Y:S01]  /*9710*/  LDG.E R28, desc[UR36][R4.64+0x8] ;  /* 0x00000824041c7981 */ /* 0x000ea2000c1e1900 */
[----:B----4-:R-:W-:-:S03]  /*9720*/  FADD R9, R8, -R9 ;  /* 0x8000000908097221 */ /* 0x010fc60000000000 */
[----:B------:R-:W4:Y:S01]  /*9730*/  LDG.E R8, desc[UR36][R6.64+0x4] ;  /* 0x0000042406087981 */ /* 0x000f22000c1e1900 */
[----:B------:R-:W-:-:S03]  /*9740*/  FFMA R20, R9, R9, R26 ;  /* 0x0000000909147223 */ /* 0x000fc6000000001a */
[----:B------:R-:W4:Y:S04]  /*9750*/  LDG.E R9, desc[UR36][R4.64+0x4] ;  /* 0x0000042404097981 */ /* 0x000f28000c1e1900 */
[----:B------:R-:W2:Y:S04]  /*9760*/  LDG.E R26, desc[UR36][R6.64+0x8] ;  /* 0x00000824061a7981 */ /* 0x000ea8000c1e1900 */
[----:B------:R-:W5:Y:S04]  /*9770*/  LDG.E R5, desc[UR36][R4.64+0xc] ;  /* 0x00000c2404057981 */ /* 0x000f68000c1e1900 */
[----:B------:R-:W5:Y:S01]  /*9780*/  LDG.E R6, desc[UR36][R6.64+0xc] ;  /* 0x00000c2406067981 */ /* 0x000f62000c1e1900 */
[----:B----4-:R-:W-:-:S04]  /*9790*/  FADD R9, R8, -R9 ;  /* 0x8000000908097221 */ /* 0x010fc80000000000 */
[----:B------:R-:W-:Y:S02]  /*97a0*/  FFMA R20, R9, R9, R20 ;  /* 0x0000000909147223 */ /* 0x000fe40000000014 */
[----:B------:R-:W0:Y:S02]  /*97b0*/  LDC.64 R8, c[0x0][0x388] ;  /* 0x0000e200ff087b82 */ /* 0x000e240000000a00 */
[----:B0-----:R-:W-:-:S06]  /*97c0*/  IMAD.WIDE R46, R45, 0x4, R8 ;  /* 0x000000042d2e7825 */ /* 0x001fcc00078e0208 */
[----:B------:R-:W0:Y:S01]  /*97d0*/  LDC.64 R8, c[0x0][0x398] ;  /* 0x0000e600ff087b82 */ /* 0x000e220000000a00 */
[----:B------:R-:W4:Y:S01]  /*97e0*/  LDG.E R4, desc[UR36][R46.64+0x4] ;  /* 0x000004242e047981 */ /* 0x000f22000c1e1900 */
[----:B0-----:R-:W-:-:S03]  /*97f0*/  IMAD.WIDE R8, R14, 0x4, R8 ;  /* 0x000000040e087825 */ /* 0x001fc600078e0208 */
[----:B------:R-:W3:Y:S04]  /*9800*/  LDG.E R14, desc[UR36][R46.64] ;  /* 0x000000242e0e7981 */ /* 0x000ee8000c1e1900 */
[----:B------:R-:W3:Y:S04]  /*9810*/  LDG.E R45, desc[UR36][R8.64] ;  /* 0x00000024082d7981 */ /* 0x000ee8000c1e1900 */
[----:B------:R-:W4:Y:S01]  /*9820*/  LDG.E R7, desc[UR36][R8.64+0x4] ;  /* 0x0000042408077981 */ /* 0x000f22000c1e1900 */
[----:B---3--:R-:W-:-:S03]  /*9830*/  FADD R14, R14, -R45 ;  /* 0x8000002d0e0e7221 */ /* 0x008fc60000000000 */
[----:B------:R-:W3:Y:S01]  /*9840*/  LDG.E R45, desc[UR36][R8.64+0x8] ;  /* 0x00000824082d7981 */ /* 0x000ee2000c1e1900 */
[----:B------:R-:W-:Y:S01]  /*9850*/  FFMA R27, R14, R14, R27 ;  /* 0x0000000e0e1b7223 */ /* 0x000fe2000000001b */
[----:B----4-:R-:W-:Y:S02]  /*9860*/  FADD R14, R4, -R7 ;  /* 0x80000007040e7221 */ /* 0x010fe40000000000 */
[----:B------:R-:W3:Y:S02]  /*9870*/  LDG.E R4, desc[UR36][R46.64+0x8] ;  /* 0x000008242e047981 */ /* 0x000ee4000c1e1900 */
[----:B------:R-:W-:Y:S02]  /*9880*/  FFMA R27, R14, R14, R27 ;  /* 0x0000000e0e1b7223 */ /* 0x000fe4000000001b */
[----:B------:R-:W4:Y:S04]  /*9890*/  LDG.E R7, desc[UR36][R46.64+0xc] ;  /* 0x00000c242e077981 */ /* 0x000f28000c1e1900 */
[----:B------:R-:W4:Y:S01]  /*98a0*/  LDG.E R14, desc[UR36][R8.64+0xc] ;  /* 0x00000c24080e7981 */ /* 0x000f22000c1e1900 */
[----:B--2---:R-:W-:Y:S01]  /*98b0*/  FADD R26, R26, -R28 ;  /* 0x8000001c1a1a7221 */ /* 0x004fe20000000000 */
[----:B-----5:R-:W-:-:S03]  /*98c0*/  FADD R5, R6, -R5 ;  /* 0x8000000506057221 */ /* 0x020fc60000000000 */
[----:B------:R-:W-:Y:S01]  /*98d0*/  FFMA R20, R26, R26, R20 ;  /* 0x0000001a1a147223 */ /* 0x000fe20000000014 */
[----:B------:R-:W-:-:S03]  /*98e0*/  VIADD R0, R0, 0x4 ;  /* 0x0000000400007836 */ /* 0x000fc60000000000 */
[----:B------:R-:W-:Y:S01]  /*98f0*/  FFMA R26, R5, R5, R20 ;  /* 0x00000005051a7223 */ /* 0x000fe20000000014 */
[----:B---3--:R-:W-:-:S04]  /*9900*/  FADD R4, R4, -R45 ;  /* 0x8000002d04047221 */ /* 0x008fc80000000000 */
[----:B------:R-:W-:Y:S01]  /*9910*/  FFMA R27, R4, R4, R27 ;  /* 0x00000004041b7223 */ /* 0x000fe2000000001b */
[----:B----4-:R-:W-:-:S04]  /*9920*/  FADD R14, R7, -R14 ;  /* 0x8000000e070e7221 */ /* 0x010fc80000000000 */
[----:B------:R-:W-:-:S07]  /*9930*/  FFMA R27, R14, R14, R27 ;  /* 0x0000000e0e1b7223 */ /* 0x000fce000000001b */
.L_x_121:
        /* <DEDUP_REMOVED lines=32> */
.L_x_122:
        /* <DEDUP_REMOVED lines=20> */
.L_x_120:
[----:B------:R-:W-:-:S07]  /*9c80*/  IADD3 R25, PT, PT, R25, 0x1, RZ ;  /* 0x0000000119197810 */ /* 0x000fce0007ffe0ff */
.L_x_116:
[----:B------:R-:W-:Y:S05]  /*9c90*/  BSYNC.RECONVERGENT B3 ;  /* 0x0000000000037941 */ /* 0x000fea0003800200 */
.L_x_115:
[----:B------:R-:W-:Y:S05]  /*9ca0*/  @P3 BRA `(.L_x_123) ;  /* 0xfffffff000d03947 */ /* 0x000fea000383ffff */
[----:B------:R-:W-:Y:S05]  /*9cb0*/  BSYNC.RECONVERGENT B2 ;  /* 0x0000000000027941 */ /* 0x000fea0003800200 */
.L_x_114:
[----:B------:R-:W-:-:S13]  /*9cc0*/  ISETP.NE.AND P0, PT, R10, UR38, PT ;  /* 0x000000260a007c0c */ /* 0x000fda000bf05270 */
[----:B------:R-:W-:Y:S05]  /*9cd0*/  @!P0 BRA `(.L_x_124) ;  /* 0x0000000000088947 */ /* 0x000fea0003800000 */
[----:B------:R-:W-:Y:S01]  /*9ce0*/  VIADD R10, R10, 0x1 ;  /* 0x000000010a0a7836 */ /* 0x000fe20000000000 */
[----:B------:R-:W-:Y:S06]  /*9cf0*/  BRA `(.L_x_125) ;  /* 0xfffffff000987947 */ /* 0x000fec000383ffff */
.L_x_124:
[----:B------:R-:W-:Y:S05]  /*9d00*/  BSYNC.RECONVERGENT B1 ;  /* 0x0000000000017941 */ /* 0x000fea0003800200 */
.L_x_113:
[----:B------:R-:W-:Y:S05]  /*9d10*/  BRA `(.L_x_126) ;  /* 0x0000000400cc7947 */ /* 0x000fea0003800000 */
.L_x_112:
[----:B------:R-:W-:-:S04]  /*9d20*/  IMAD R0, RZ, RZ, -UR38 ;  /* 0x80000026ff007e24 */ /* 0x000fc8000f8e02ff */
[----:B------:R-:W-:-:S07]  /*9d30*/  IMAD.MOV.U32 R4, RZ, RZ, R0 ;  /* 0x000000ffff047224 */ /* 0x000fce00078e0000 */
.L_x_130:
[----:B------:R-:W-:Y:S01]  /*9d40*/  MOV R3, UR38 ;  /* 0x0000002600037c02 */ /* 0x000fe20008000f00 */
[----:B------:R-:W0:Y:S01]  /*9d50*/  LDCU UR4, c[0x0][0x3b8] ;  /* 0x00007700ff0477ac */ /* 0x000e220008000800 */
[----:B-----5:R-:W-:-:S03]  /*9d60*/  IMAD.IADD R6, R24, 0x1, R4 ;  /* 0x0000000118067824 */ /* 0x020fc600078e0204 */
        /* <DEDUP_REMOVED lines=9> */
[----:B------:R-:W-:Y:S01]  /*9e00*/  IMAD.IADD R5, R43, 0x1, R4 ;  /* 0x000000012b057824 */ /* 0x000fe200078e0204 */
[----:B------:R-:W-:Y:S01]  /*9e10*/  IADD3 R6, PT, PT, R25, 0x1, RZ ;  /* 0x0000000119067810 */ /* 0x000fe20007ffe0ff */
[----:B------:R-:W-:Y:S01]  /*9e20*/  VIADD R8, R42, -UR38 ;  /* 0x800000262a087c36 */ /* 0x000fe20008000000 */
[----:B------:R-:W-:Y:S02]  /*9e30*/  UIADD3 UR6, UPT, UPT, -UR38, 0x1, URZ ;  /* 0x0000000126067890 */ /* 0x000fe4000fffe1ff */
[----:B------:R-:W-:Y:S01]  /*9e40*/  VIADD R7, R2, -UR38 ;  /* 0x8000002602077c36 */ /* 0x000fe20008000000 */
        /* <DEDUP_REMOVED lines=41> */
.L_x_127:
[----:B------:R-:W-:-:S04]  /*a0e0*/  UIADD3 UR5, UPT, UPT, UR38, UR38, URZ ;  /* 0x0000002626057290 */ /* 0x000fc8000fffe0ff */
[----:B------:R-:W-:-:S09]  /*a0f0*/  UISETP.GE.U32.AND UP0, UPT, UR5, 0x3, UPT ;  /* 0x000000030500788c */ /* 0x000fd2000bf06070 */
[----:B------:R-:W-:Y:S05]  /*a100*/  BRA.U !UP0, `(.L_x_128) ;  /* 0x0000000108c47547 */ /* 0x000fea000b800000 */
[----:B------:R-:W-:Y:S01]  /*a110*/  IADD3 R6, PT, PT, R43, R4, RZ ;  /* 0x000000042b067210 */ /* 0x000fe20007ffe0ff */
[----:B------:R-:W-:Y:S03]  /*a120*/  BSSY.RECONVERGENT B1, `(.L_x_128) ;  /* 0x000002f000017945 */ /* 0x000fe60003800200 */
[----:B------:R-:W-:-:S04]  /*a130*/  ISETP.GE.AND P1, PT, R6, UR4, PT ;  /* 0x0000000406007c0c */ /* 0x000fc8000bf26270 */
[----:B------:R-:W-:-:S13]  /*a140*/  ISETP.GT.AND P1, PT, R6, -0x1, !P1 ;  /* 0xffffffff0600780c */ /* 0x000fda0004f24270 */
.L_x_129:
[----:B------:R-:W0:Y:S01]  /*a150*/  LDCU UR4, c[0x0][0x3bc] ;  /* 0x00007780ff0477ac */ /* 0x000e220008000800 */
[--C-:B------:R-:W-:Y:S02]  /*a160*/  IMAD.IADD R6, R42, 0x1, R5.reuse ;  /* 0x000000012a067824 */ /* 0x100fe400078e0205 */
[----:B------:R-:W-:Y:S02]  /*a170*/  IMAD.IADD R7, R2, 0x1, R5 ;  /* 0x0000000102077824 */ /* 0x000fe400078e0205 */
        /* <DEDUP_REMOVED lines=42> */
.L_x_128:
[C---:B------:R-:W-:Y:S01]  /*a420*/  ISETP.NE.AND P0, PT, R4.reuse, UR38, PT ;  /* 0x0000002604007c0c */ /* 0x040fe2000bf05270 */
[----:B------:R-:W-:-:S12]  /*a430*/  VIADD R4, R4, 0x1 ;  /* 0x0000000104047836 */ /* 0x000fd80000000000 */
[----:B------:R-:W-:Y:S05]  /*a440*/  @P0 BRA `(.L_x_130) ;  /* 0xfffffff8003c0947 */ /* 0x000fea000383ffff */
.L_x_126:
[----:B------:R-:W-:Y:S05]  /*a450*/  BSYNC.RECONVERGENT B0 ;  /* 0x0000000000007941 */ /* 0x000fea0003800200 */
.L_x_111:
        /* <DEDUP_REMOVED lines=11> */
.L_x_132:
[----:B------:R-:W-:Y:S05]  /*a510*/  BSYNC.RECONVERGENT B7 ;  /* 0x0000000000077941 */ /* 0x000fea0003800200 */
.L_x_131:
        /* <DEDUP_REMOVED lines=14> */
.L_x_134:
[----:B------:R-:W-:Y:S05]  /*a600*/  BSYNC.RECONVERGENT B2 ;  /* 0x0000000000027941 */ /* 0x000fea0003800200 */
.L_x_133:
        /* <DEDUP_REMOVED lines=15> */
.L_x_110:
[----:B------:R-:W-:Y:S05]  /*a700*/  BSYNC.RECONVERGENT B6 ;  /* 0x0000000000067941 */ /* 0x000fea0003800200 */
.L_x_109:
[----:B------:R-:W1:Y:S01]  /*a710*/  LDCU.64 UR4, c[0x0][0x3b8] ;  /* 0x00007700ff0477ac */ /* 0x000e620008000a00 */
[----:B------:R-:W2:Y:S01]  /*a720*/  LDCU UR6, c[0x0][0x3d0] ;  /* 0x00007a00ff0677ac */ /* 0x000ea20008000800 */
[----:B-1----:R-:W-:-:S04]  /*a730*/  UISETP.LT.AND UP0, UPT, UR5, UR4, UPT ;  /* 0x000000040500728c */ /* 0x002fc8000bf01270 */
[----:B------:R-:W-:-:S04]  /*a740*/  USEL UR4, UR5, UR4, !UP0 ;  /* 0x0000000405047287 */ /* 0x000fc8000c000000 */
[----:B--2---:R-:W-:-:S04]  /*a750*/  UISETP.LT.AND UP0, UPT, UR4, UR6, UPT ;  /* 0x000000060400728c */ /* 0x004fc8000bf01270 */
[----:B------:R-:W-:-:S04]  /*a760*/  USEL UR4, UR4, UR6, UP0 ;  /* 0x0000000604047287 */ /* 0x000fc80008000000 */
[----:B------:R-:W-:-:S09]  /*a770*/  UISETP.GE.AND UP0, UPT, UR4, 0x1, UPT ;  /* 0x000000010400788c */ /* 0x000fd2000bf06270 */
[----:B------:R-:W-:Y:S05]  /*a780*/  BRA.U !UP0, `(.L_x_135) ;  /* 0x0000001d086c7547 */ /* 0x000fea000b800000 */
[----:B------:R-:W-:Y:S01]  /*a790*/  BSSY.RECONVERGENT B6, `(.L_x_135) ;  /* 0x00001da000067945 */ /* 0x000fe20003800200 */
[----:B------:R-:W-:-:S07]  /*a7a0*/  IMAD.U32 R28, RZ, RZ, UR4 ;  /* 0x00000004ff1c7e24 */ /* 0x000fce000f8e00ff */
.L_x_160:
[----:B------:R-:W1:Y:S01]  /*a7b0*/  LDCU.64 UR4, c[0x0][0x3b8] ;  /* 0x00007700ff0477ac */ /* 0x000e620008000a00 */
[--C-:B-----5:R-:W-:Y:S01]  /*a7c0*/  IADD3 R0, PT, PT, R31, 0x1, R28.reuse ;  /* 0x000000011f007810 */ /* 0x120fe20007ffe01c */
[----:B------:R-:W-:Y:S01]  /*a7d0*/  IMAD.SHL.U32 R3, R17, 0x10, RZ ;  /* 0x0000001011037824 */ /* 0x000fe200078e00ff */
[----:B------:R-:W-:Y:S02]  /*a7e0*/  IADD3 R2, PT, PT, R33, 0x1, R28 ;  /* 0x0000000121027810 */ /* 0x000fe40007ffe01c */
[----:B------:R-:W-:Y:S02]  /*a7f0*/  CS2R R24, SRZ ;  /* 0x0000000000187805 */ /* 0x000fe4000001ff00 */
[-C--:B------:R-:W-:Y:S02]  /*a800*/  VIADDMNMX R27, R31, -R28.reuse, RZ, !PT ;  /* 0x8000001c1f1b7246 */ /* 0x080fe400078001ff */
[----:B------:R-:W-:Y:S02]  /*a810*/  VIADDMNMX R26, R33, -R28, RZ, !PT ;  /* 0x8000001c211a7246 */ /* 0x000fe400078001ff */
[----:B------:R-:W-:-:S04]  /*a820*/  SHF.R.U32.HI R9, RZ, 0x2, R18 ;  /* 0x00000002ff097819 */ /* 0x000fc80000011612 */
[----:B------:R-:W-:Y:S02]  /*a830*/  LOP3.LUT R9, R9, R18, RZ, 0x3c, !PT ;  /* 0x0000001209097212 */ /* 0x000fe400078e3cff */
[----:B---3--:R-:W-:Y:S02]  /*a840*/  MOV R18, R16 ;  /* 0x0000001000127202 */ /* 0x008fe40000000f00 */
[----:B-1----:R-:W-:Y:S02]  /*a850*/  VIMNMX R0, PT, PT, R0, UR5, PT ;  /* 0x0000000500007c48 */ /* 0x002fe4000bfe0100 */
[----:B0-----:R-:W-:Y:S01]  /*a860*/  VIMNMX R7, PT, PT, R2, UR4, PT ;  /* 0x0000000402077c48 */ /* 0x001fe2000bfe0100 */
[----:B------:R-:W-:Y:S01]  /*a870*/  UIADD3 UR4, UPT, UPT, -UR38, URZ, URZ ;  /* 0x000000ff26047290 */ /* 0x000fe2000fffe1ff */
[----:B------:R-:W-:Y:S02]  /*a880*/  IADD3 R0, PT, PT, -R27, R0, RZ ;  /* 0x000000001b007210 */ /* 0x000fe40007ffe1ff */
[----:B------:R-:W-:Y:S01]  /*a890*/  SHF.R.U32.HI R2, RZ, 0x2, R23 ;  /* 0x00000002ff027819 */ /* 0x000fe20000011617 */
[----:B------:R-:W-:Y:S01]  /*a8a0*/  IMAD.IADD R7, R7, 0x1, -R26 ;  /* 0x0000000107077824 */ /* 0x000fe200078e0a1a */
[----:B------:R-:W-:Y:S01]  /*a8b0*/  IABS R6, R0 ;  /* 0x0000000000067213 */ /* 0x000fe20000000000 */
[----:B------:R-:W-:Y:S01]  /*a8c0*/  UISETP.GE.AND UP0, UPT, UR38, UR4, UPT ;  /* 0x000000042600728c */ /* 0x000fe2000bf06270 */
[----:B------:R-:W-:Y:S01]  /*a8d0*/  LOP3.LUT R2, R2, R23, RZ, 0x3c, !PT ;  /* 0x0000001702027212 */ /* 0x000fe200078e3cff */
[----:B------:R-:W-:Y:S01]  /*a8e0*/  IMAD.MOV.U32 R23, RZ, RZ, R19 ;  /* 0x000000ffff177224 */ /* 0x000fe200078e0013 */
[----:B------:R-:W0:Y:S01]  /*a8f0*/  I2F.RP R5, R6 ;  /* 0x0000000600057306 */ /* 0x000e220000209400 */
[-C--:B------:R-:W-:Y:S01]  /*a900*/  IABS R8, R7.reuse ;  /* 0x0000000700087213 */ /* 0x080fe20000000000 */
[----:B------:R-:W-:Y:S01]  /*a910*/  IMAD.MOV.U32 R19, RZ, RZ, R17 ;  /* 0x000000ffff137224 */ /* 0x000fe200078e0011 */
[----:B------:R-:W-:Y:S01]  /*a920*/  IABS R14, R7 ;  /* 0x00000007000e7213 */ /* 0x000fe20000000000 */
[----:B------:R-:W-:-:S04]  /*a930*/  IMAD.SHL.U32 R4, R2, 0x2, RZ ;  /* 0x0000000202047824 */ /* 0x000fc800078e00ff */
[----:B------:R-:W1:Y:S01]  /*a940*/  I2F.RP R11, R8 ;  /* 0x00000008000b7306 */ /* 0x000e620000209400 */
[----:B------:R-:W-:Y:S01]  /*a950*/  LOP3.LUT R4, R2, R4, R3, 0x96, !PT ;  /* 0x0000000402047212 */ /* 0x000fe200078e9603 */
[----:B------:R-:W-:-:S03]  /*a960*/  IMAD.MOV R14, RZ, RZ, -R14 ;  /* 0x000000ffff0e7224 */ /* 0x000fc600078e0a0e */
[----:B------:R-:W-:Y:S01]  /*a970*/  LOP3.LUT R3, R4, R17, RZ, 0x3c, !PT ;  /* 0x0000001104037212 */ /* 0x000fe200078e3cff */
[----:B------:R-:W-:Y:S02]  /*a980*/  IMAD.SHL.U32 R4, R9, 0x2, RZ ;  /* 0x0000000209047824 */ /* 0x000fe400078e00ff */
[----:B0-----:R-:W0:Y:S02]  /*a990*/  MUFU.RCP R5, R5 ;  /* 0x0000000500057308 */ /* 0x001e240000001000 */
[----:B------:R-:W-:-:S04]  /*a9a0*/  IMAD.MOV.U32 R16, RZ, RZ, R3 ;  /* 0x000000ffff107224 */ /* 0x000fc800078e0003 */
[----:B------:R-:W-:Y:S02]  /*a9b0*/  IMAD.SHL.U32 R2, R16, 0x10, RZ ;  /* 0x0000001010027824 */ /* 0x000fe400078e00ff */
[----:B-1----:R-:W1:Y:S03]  /*a9c0*/  MUFU.RCP R11, R11 ;  /* 0x0000000b000b7308 */ /* 0x002e660000001000 */
[----:B------:R-:W-:Y:S01]  /*a9d0*/  LOP3.LUT R9, R9, R4, R2, 0x96, !PT ;  /* 0x0000000409097212 */ /* 0x000fe200078e9602 */
[----:B------:R-:W-:Y:S01]  /*a9e0*/  HFMA2 R2, -RZ, RZ, 0.1171875, 0 ;  /* 0x2f800000ff027431 */ /* 0x000fe200000001ff */
[C---:B------:R-:W-:Y:S02]  /*a9f0*/  IADD3 R4, PT, PT, R22.reuse, 0x587c5, R3 ;  /* 0x000587c516047810 */ /* 0x040fe40007ffe003 */
[----:B------:R-:W-:Y:S01]  /*aa00*/  IADD3 R22, PT, PT, R22, 0xb0f8a, RZ ;  /* 0x000b0f8a16167810 */ /* 0x000fe20007ffe0ff */
[----:B0-----:R-:W-:Y:S01]  /*aa10*/  VIADD R10, R5, 0xffffffe ;  /* 0x0ffffffe050a7836 */ /* 0x001fe20000000000 */
[----:B------:R-:W-:-:S02]  /*aa20*/  LOP3.LUT R17, R9, R16, RZ, 0x3c, !PT ;  /* 0x0000001009117212 */ /* 0x000fc400078e3cff */
[----:B------:R-:W-:Y:S01]  /*aa30*/  I2FP.F32.U32 R5, R4 ;  /* 0x0000000400057245 */ /* 0x000fe20000201000 */
[----:B------:R-:W0:Y:S01]  /*aa40*/  F2I.FTZ.U32.TRUNC.NTZ R3, R10 ;  /* 0x0000000a00037305 */ /* 0x000e22000021f000 */
[----:B------:R-:W-:Y:S01]  /*aa50*/  I2FP.F32.S32 R9, R0 ;  /* 0x0000000000097245 */ /* 0x000fe20000201400 */
[----:B-1----:R-:W-:Y:S02]  /*aa60*/  VIADD R12, R11, 0xffffffe ;  /* 0x0ffffffe0b0c7836 */ /* 0x002fe40000000000 */
[----:B------:R-:W-:Y:S01]  /*aa70*/  FFMA R4, R5, R2, 1.1641532182693481445e-10 ;  /* 0x2f00000005047423 */ /* 0x000fe20000000002 */
[----:B------:R-:W-:-:S03]  /*aa80*/  IMAD.IADD R11, R17, 0x1, R22 ;  /* 0x00000001110b7824 */ /* 0x000fc600078e0216 */
[----:B------:R1:W2:Y:S01]  /*aa90*/  F2I.FTZ.U32.TRUNC.NTZ R5, R12 ;  /* 0x0000000c00057305 */ /* 0x0002a2000021f000 */
[----:B------:R-:W-:Y:S01]  /*aaa0*/  FMUL R9, R4, R9 ;  /* 0x0000000904097220 */ /* 0x000fe20000400000 */
[----:B------:R-:W-:Y:S02]  /*aab0*/  I2FP.F32.S32 R4, R7 ;  /* 0x0000000700047245 */ /* 0x000fe40000201400 */
[----:B------:R-:W-:-:S04]  /*aac0*/  I2FP.F32.U32 R11, R11 ;  /* 0x0000000b000b7245 */ /* 0x000fc80000201000 */
[----:B------:R-:W3:Y:S01]  /*aad0*/  F2I.TRUNC.NTZ R9, R9 ;  /* 0x0000000900097305 */ /* 0x000ee2000020f100 */
[----:B------:R-:W-:Y:S01]  /*aae0*/  FFMA R11, R11, R2, 1.1641532182693481445e-10 ;  /* 0x2f0000000b0b7423 */ /* 0x000fe20000000002 */
[----:B0-----:R-:W-:Y:S01]  /*aaf0*/  IMAD.MOV R2, RZ, RZ, -R3 ;  /* 0x000000ffff027224 */ /* 0x001fe200078e0a03 */
[----:B-1----:R-:W-:Y:S02]  /*ab00*/  IABS R12, R0 ;  /* 0x00000000000c7213 */ /* 0x002fe40000000000 */
[----:B------:R-:W-:Y:S02]  /*ab10*/  FMUL R4, R11, R4 ;  /* 0x000000040b047220 */ /* 0x000fe40000400000 */
[----:B------:R-:W-:Y:S01]  /*ab20*/  MOV R11, R2 ;  /* 0x00000002000b7202 */ /* 0x000fe20000000f00 */
[----:B------:R-:W-:Y:S01]  /*ab30*/  IMAD.MOV.U32 R2, RZ, RZ, RZ ;  /* 0x000000ffff027224 */ /* 0x000fe200078e00ff */
[----:B------:R0:W1:Y:S01]  /*ab40*/  F2I.TRUNC.NTZ R10, R4 ;  /* 0x00000004000a7305 */ /* 0x000062000020f100 */
[----:B--2---:R-:W-:-:S02]  /*ab50*/  IMAD.MOV R13, RZ, RZ, -R5 ;  /* 0x000000ffff0d7224 */ /* 0x004fc400078e0a05 */
[----:B------:R-:W-:Y:S02]  /*ab60*/  IMAD R11, R11, R6, RZ ;  /* 0x000000060b0b7224 */ /* 0x000fe400078e02ff */
[----:B------:R-:W-:Y:S01]  /*ab70*/  IMAD.MOV R12, RZ, RZ, -R12 ;  /* 0x000000ffff0c7224 */ /* 0x000fe200078e0a0c */
[----:B---3--:R-:W-:Y:S01]  /*ab80*/  ISETP.GE.AND P2, PT, R9, RZ, PT ;  /* 0x000000ff0900720c */ /* 0x008fe20003f46270 */
[----:B------:R-:W-:Y:S01]  /*ab90*/  IMAD.HI.U32 R3, R3, R11, R2 ;  /* 0x0000000b03037227 */ /* 0x000fe200078e0002 */
[----:B------:R-:W-:-:S03]  /*aba0*/  IABS R2, R9 ;  /* 0x0000000900027213 */ /* 0x000fc60000000000 */
[----:B0-----:R-:W-:Y:S02]  /*abb0*/  HFMA2 R4, -RZ, RZ, 0, 0 ;  /* 0x00000000ff047431 */ /* 0x001fe400000001ff */
[----:B------:R-:W-:Y:S02]  /*abc0*/  IMAD R11, R13, R8, RZ ;  /* 0x000000080d0b7224 */ /* 0x000fe400078e02ff */
[----:B------:R-:W-:Y:S01]  /*abd0*/  IMAD.HI.U32 R3, R3, R2, RZ ;  /* 0x0000000203037227 */ /* 0x000fe200078e00ff */
[----:B-1----:R-:W-:Y:S02]  /*abe0*/  IABS R13, R10 ;  /* 0x0000000a000d7213 */ /* 0x002fe40000000000 */
[----:B------:R-:W-:Y:S01]  /*abf0*/  ISETP.GE.AND P4, PT, R10, RZ, PT ;  /* 0x000000ff0a00720c */ /* 0x000fe20003f86270 */
[----:B------:R-:W-:-:S04]  /*ac00*/  IMAD.HI.U32 R4, R5, R11, R4 ;  /* 0x0000000b05047227 */ /* 0x000fc800078e0004 */
[----:B------:R-:W-:Y:S01]  /*ac10*/  IMAD.MOV.U32 R5, RZ, RZ, R12 ;  /* 0x000000ffff057224 */ /* 0x000fe200078e000c */
[----:B------:R-:W-:Y:S01]  /*ac20*/  MOV R12, R14 ;  /* 0x0000000e000c7202 */ /* 0x000fe20000000f00 */
[----:B------:R-:W-:Y:S02]  /*ac30*/  IMAD.MOV.U32 R11, RZ, RZ, R13 ;  /* 0x000000ffff0b7224 */ /* 0x000fe400078e000d */
[----:B------:R-:W-:Y:S02]  /*ac40*/  IMAD R3, R3, R5, R2 ;  /* 0x0000000503037224 */ /* 0x000fe400078e0202 */
[----:B------:R-:W-:-:S03]  /*ac50*/  IMAD.HI.U32 R4, R4, R11, RZ ;  /* 0x0000000b04047227 */ /* 0x000fc600078e00ff */
[----:B------:R-:W-:Y:S01]  /*ac60*/  ISETP.GT.U32.AND P0, PT, R6, R3, PT ;  /* 0x000000030600720c */ /* 0x000fe20003f04070 */
[----:B------:R-:W-:Y:S02]  /*ac70*/  IMAD R5, R4, R12, R11 ;  /* 0x0000000c04057224 */ /* 0x000fe400078e020b */
[----:B------:R-:W-:-:S03]  /*ac80*/  IMAD.MOV.U32 R2, RZ, RZ, RZ ;  /* 0x000000ffff027224 */ /* 0x000fc600078e00ff */
[----:B------:R-:W-:-:S07]  /*ac90*/  ISETP.GT.U32.AND P1, PT, R8, R5, PT ;  /* 0x000000050800720c */ /* 0x000fce0003f24070 */
[----:B------:R-:W-:-:S05]  /*aca0*/  @!P0 IMAD.IADD R3, R3, 0x1, -R6 ;  /* 0x0000000103038824 */ /* 0x000fca00078e0a06 */
[----:B------:R-:W-:Y:S01]  /*acb0*/  ISETP.GT.U32.AND P0, PT, R6, R3, PT ;  /* 0x000000030600720c */ /* 0x000fe20003f04070 */
[----:B------:R-:W-:Y:S01]  /*acc0*/  @!P1 IMAD.IADD R5, R5, 0x1, -R8 ;  /* 0x0000000105059824 */ /* 0x000fe200078e0a08 */
[----:B------:R-:W-:-:S04]  /*acd0*/  ISETP.NE.AND P1, PT, R7, RZ, PT ;  /* 0x000000ff0700720c */ /* 0x000fc80003f25270 */
[----:B------:R-:W-:-:S07]  /*ace0*/  ISETP.GT.U32.AND P3, PT, R8, R5, PT ;  /* 0x000000050800720c */ /* 0x000fce0003f64070 */
[----:B------:R-:W-:Y:S01]  /*acf0*/  @!P0 IMAD.IADD R3, R3, 0x1, -R6 ;  /* 0x0000000103038824 */ /* 0x000fe200078e0a06 */
[----:B------:R-:W-:-:S03]  /*ad00*/  ISETP.NE.AND P0, PT, R0, RZ, PT ;  /* 0x000000ff0000720c */ /* 0x000fc60003f05270 */
[----:B------:R-:W-:Y:S02]  /*ad10*/  @!P2 IMAD.MOV R3, RZ, RZ, -R3 ;  /* 0x000000ffff03a224 */ /* 0x000fe400078e0a03 */
[----:B------:R-:W-:-:S05]  /*ad20*/  @!P3 IADD3 R5, PT, PT, R5, -R8, RZ ;  /* 0x800000080505b210 */ /* 0x000fca0007ffe0ff */
[----:B------:R-:W-:Y:S01]  /*ad30*/  @!P4 IMAD.MOV R5, RZ, RZ, -R5 ;  /* 0x000000ffff05c224 */ /* 0x000fe200078e0a05 */
[----:B------:R-:W-:Y:S02]  /*ad40*/  @!P1 LOP3.LUT R5, RZ, R7, RZ, 0x33, !PT ;  /* 0x00000007ff059212 */ /* 0x000fe400078e33ff */
[----:B------:R-:W-:Y:S02]  /*ad50*/  @!P0 LOP3.LUT R3, RZ, R0, RZ, 0x33, !PT ;  /* 0x00000000ff038212 */ /* 0x000fe400078e33ff */
[----:B------:R-:W-:-:S03]  /*ad60*/  IADD3 R26, PT, PT, R26, R5, RZ ;  /* 0x000000051a1a7210 */ /* 0x000fc60007ffe0ff */
[----:B------:R-:W-:Y:S01]  /*ad70*/  IMAD.IADD R27, R27, 0x1, R3 ;  /* 0x000000011b1b7824 */ /* 0x000fe200078e0203 */
[----:B------:R-:W-:Y:S06]  /*ad80*/  BRA.U !UP0, `(.L_x_136) ;  /* 0x0000001508607547 */ /* 0x000fec000b800000 */
[----:B------:R-:W0:Y:S01]  /*ad90*/  LDCU UR4, c[0x0][0x3c0] ;  /* 0x00007800ff0477ac */ /* 0x000e220008000800 */
[----:B------:R-:W-:Y:S01]  /*ada0*/  IMAD.MOV.U32 R24, RZ, RZ, RZ ;  /* 0x000000ffff187224 */ /* 0x000fe200078e00ff */
[----:B0-----:R-:W-:-:S09]  /*adb0*/  UISETP.GE.AND UP0, UPT, UR4, 0x1, UPT ;  /* 0x000000010400788c */ /* 0x001fd2000bf06270 */
[----:B------:R-:W-:Y:S05]  /*adc0*/  BRA.U !UP0, `(.L_x_137) ;  /* 0x0000000d08847547 */ /* 0x000fea000b800000 */
[----:B------:R-:W-:Y:S02]  /*add0*/  IMAD R3, RZ, RZ, -UR38 ;  /* 0x80000026ff037e24 */ /* 0x000fe4000f8e02ff */
[----:B------:R-:W-:Y:S01]  /*ade0*/  HFMA2 R2, -RZ, RZ, 0, 0 ;  /* 0x00000000ff027431 */ /* 0x000fe200000001ff */
[----:B------:R-:W-:Y:S01]  /*adf0*/  BSSY.RECONVERGENT B0, `(.L_x_138) ;  /* 0x00000dd000007945 */ /* 0x000fe20003800200 */
[----:B------:R-:W-:Y:S02]  /*ae00*/  IMAD.MOV.U32 R25, RZ, RZ, RZ ;  /* 0x000000ffff197224 */ /* 0x000fe400078e00ff */
[----:B------:R-:W-:-:S07]  /*ae10*/  IMAD.MOV.U32 R10, RZ, RZ, R3 ;  /* 0x000000ffff0a7224 */ /* 0x000fce00078e0003 */
.L_x_150:
        /* <DEDUP_REMOVED lines=9> */
.L_x_148:
        /* <DEDUP_REMOVED lines=9> */
[C---:B------:R-:W-:Y:S02]  /*af40*/  ISETP.NE.AND P3, PT, R13.reuse, UR38, PT ;  /* 0x000000260d007c0c */ /* 0x040fe4000bf65270 */
[----:B------:R-:W-:Y:S02]  /*af50*/  PLOP3.LUT P2, PT, P2, P1, PT, 0x80, 0x8 ;  /* 0x000000000008781c */ /* 0x000fe40001743070 */
[----:B------:R-:W-:-:S11]  /*af60*/  IADD3 R13, PT, PT, R13, 0x1, RZ ;  /* 0x000000010d0d7810 */ /* 0x000fd60007ffe0ff */
        /* <DEDUP_REMOVED lines=8> */
.L_x_144:
[----:B------:R-:W0:Y:S01]  /*aff0*/  LDC.64 R6, c[0x0][0x380] ;  /* 0x0000e000ff067b82 */ /* 0x000e220000000a00 */
[----:B------:R-:W1:Y:S07]  /*b000*/  LDCU UR4, c[0x0][0x3c0] ;  /* 0x00007800ff0477ac */ /* 0x000e6e0008000800 */
[----:B------:R-:W2:Y:S01]  /*b010*/  LDC.64 R4, c[0x0][0x390] ;  /* 0x0000e400ff047b82 */ /* 0x000ea20000000a00 */
[--C-:B-1----:R-:W-:Y:S02]  /*b020*/  IMAD R45, R15, UR4, R14.reuse ;  /* 0x000000040f2d7c24 */ /* 0x102fe4000f8e020e */
[----:B------:R-:W-:-:S02]  /*b030*/  IMAD R0, R21, UR4, R14 ;  /* 0x0000000415007c24 */ /* 0x000fc4000f8e020e */
[----:B0-----:R-:W-:-:S05]  /*b040*/  IMAD.WIDE R6, R45, 0x4, R6 ;  /* 0x000000042d067825 */ /* 0x001fca00078e0206 */
[----:B------:R-:W3:Y:S01]  /*b050*/  LDG.E R8, desc[UR36][R6.64] ;  /* 0x0000002406087981 */ /* 0x000ee2000c1e1900 */
[----:B--2---:R-:W-:-:S05]  /*b060*/  IMAD.WIDE R4, R0, 0x4, R4 ;  /* 0x0000000400047825 */ /* 0x004fca00078e0204 */
[----:B------:R-:W3:Y:S02]  /*b070*/  LDG.E R9, desc[UR36][R4.64] ;  /* 0x0000002404097981 */ /* 0x000ee4000c1e1900 */
[----:B---3--:R-:W-:Y:S02]  /*b080*/  FADD R20, R8, -R9 ;  /* 0x8000000908147221 */ /* 0x008fe40000000000 */
[----:B------:R-:W2:Y:S04]  /*b090*/  LDG.E R8, desc[UR36][R6.64+0x4] ;  /* 0x0000042406087981 */ /* 0x000ea8000c1e1900 */
[----:B------:R-:W2:Y:S01]  /*b0a0*/  LDG.E R9, desc[UR36][R4.64+0x4] ;  /* 0x0000042404097981 */ /* 0x000ea2000c1e1900 */
[----:B------:R-:W-:Y:S01]  /*b0b0*/  FFMA R25, R20, R20, R25 ;  /* 0x0000001414197223 */ /* 0x000fe20000000019 */
[----:B--2---:R-:W-:-:S02]  /*b0c0*/  FADD R20, R8, -R9 ;  /* 0x8000000908147221 */ /* 0x004fc40000000000 */
[----:B------:R-:W2:Y:S04]  /*b0d0*/  LDG.E R8, desc[UR36][R6.64+0x8] ;  /* 0x0000082406087981 */ /* 0x000ea8000c1e1900 */
[----:B------:R-:W2:Y:S01]  /*b0e0*/  LDG.E R9, desc[UR36][R4.64+0x8] ;  /* 0x0000082404097981 */ /* 0x000ea2000c1e1900 */
[----:B------:R-:W-:Y:S01]  /*b0f0*/  FFMA R25, R20, R20, R25 ;  /* 0x0000001414197223 */ /* 0x000fe20000000019 */
[----:B--2---:R-:W-:Y:S02]  /*b100*/  FADD R20, R8, -R9 ;  /* 0x8000000908147221 */ /* 0x004fe40000000000 */
        /* <DEDUP_REMOVED lines=10> */
[----:B------:R-:W-:-:S03]  /*b1b0*/  FFMA R20, R20, R20, R25 ;  /* 0x0000001414147223 */ /* 0x000fc60000000019 */
[----:B------:R0:W3:Y:S01]  /*b1c0*/  LDG.E R25, desc[UR36][R6.64+0x1c] ;  /* 0x00001c2406197981 */ /* 0x0000e2000c1e1900 */
[----:B--2---:R-:W-:-:S03]  /*b1d0*/  FADD R9, R8, -R9 ;  /* 0x8000000908097221 */ /* 0x004fc60000000000 */
[----:B------:R-:W2:Y:S01]  /*b1e0*/  LDG.E R8, desc[UR36][R6.64+0x18] ;  /* 0x0000182406087981 */ /* 0x000ea2000c1e1900 */
[----:B------:R-:W-:-:S03]  /*b1f0*/  FFMA R20, R9, R9, R20 ;  /* 0x0000000909147223 */ /* 0x000fc60000000014 */
[----:B------:R-:W2:Y:S04]  /*b200*/  LDG.E R9, desc[UR36][R4.64+0x18] ;  /* 0x0000182404097981 */ /* 0x000ea8000c1e1900 */
[----:B------:R-:W3:Y:S01]  /*b210*/  LDG.E R4, desc[UR36][R4.64+0x1c] ;  /* 0x00001c2404047981 */ /* 0x000ee2000c1e1900 */
[----:B--2---:R-:W-:Y:S02]  /*b220*/  FADD R47, R8, -R9 ;  /* 0x80000009082f7221 */ /* 0x004fe40000000000 */
[----:B------:R-:W0:Y:S02]  /*b230*/  LDC.64 R8, c[0x0][0x388] ;  /* 0x0000e200ff087b82 */ /* 0x000e240000000a00 */
[----:B0-----:R-:W-:-:S06]  /*b240*/  IMAD.WIDE R6, R45, 0x4, R8 ;  /* 0x000000042d067825 */ /* 0x001fcc00078e0208 */
[----:B------:R-:W0:Y:S01]  /*b250*/  LDC.64 R8, c[0x0][0x398] ;  /* 0x0000e600ff087b82 */ /* 0x000e220000000a00 */
[----:B------:R-:W-:Y:S01]  /*b260*/  FFMA R20, R47, R47, R20 ;  /* 0x0000002f2f147223 */ /* 0x000fe20000000014 */
[----:B------:R-:W2:Y:S04]  /*b270*/  LDG.E R46, desc[UR36][R6.64] ;  /* 0x00000024062e7981 */ /* 0x000ea8000c1e1900 */
[----:B------:R-:W4:Y:S01]  /*b280*/  LDG.E R45, desc[UR36][R6.64+0x4] ;  /* 0x00000424062d7981 */ /* 0x000f22000c1e1900 */
[----:B---3--:R-:W-:-:S03]  /*b290*/  FADD R25, R25, -R4 ;  /* 0x8000000419197221 */ /* 0x008fc60000000000 */
[----:B------:R-:W3:Y:S04]  /*b2a0*/  LDG.E R4, desc[UR36][R6.64+0x8] ;  /* 0x0000082406047981 */ /* 0x000ee8000c1e1900 */
[----:B------:R-:W5:Y:S01]  /*b2b0*/  LDG.E R5, desc[UR36][R6.64+0xc] ;  /* 0x00000c2406057981 */ /* 0x000f62000c1e1900 */
[----:B0-----:R-:W-:-:S05]  /*b2c0*/  IMAD.WIDE R8, R0, 0x4, R8 ;  /* 0x0000000400087825 */ /* 0x001fca00078e0208 */
[----:B------:R-:W2:Y:S04]  /*b2d0*/  LDG.E R47, desc[UR36][R8.64] ;  /* 0x00000024082f7981 */ /* 0x000ea8000c1e1900 */
[----:B------:R-:W4:Y:S01]  /*b2e0*/  LDG.E R0, desc[UR36][R8.64+0x4] ;  /* 0x0000042408007981 */ /* 0x000f22000c1e1900 */
[----:B--2---:R-:W-:Y:S01]  /*b2f0*/  FADD R47, R46, -R47 ;  /* 0x8000002f2e2f7221 */ /* 0x004fe20000000000 */
[----:B----4-:R-:W-:-:S03]  /*b300*/  FADD R45, R45, -R0 ;  /* 0x800000002d2d7221 */ /* 0x010fc60000000000 */
[----:B------:R-:W-:Y:S01]  /*b310*/  FFMA R2, R47, R47, R2 ;  /* 0x0000002f2f027223 */ /* 0x000fe20000000002 */
[----:B------:R-:W5:Y:S03]  /*b320*/  LDG.E R0, desc[UR36][R8.64+0xc] ;  /* 0x00000c2408007981 */ /* 0x000f66000c1e1900 */
[----:B------:R-:W-:Y:S02]  /*b330*/  FFMA R2, R45, R45, R2 ;  /* 0x0000002d2d027223 */ /* 0x000fe40000000002 */
[----:B------:R-:W3:Y:S01]  /*b340*/  LDG.E R45, desc[UR36][R8.64+0x8] ;  /* 0x00000824082d7981 */ /* 0x000ee2000c1e1900 */
[----:B-----5:R-:W-:-:S03]  /*b350*/  FADD R5, R5, -R0 ;  /* 0x8000000005057221 */ /* 0x020fc60000000000 */
[----:B------:R-:W2:Y:S01]  /*b360*/  LDG.E R0, desc[UR36][R8.64+0x14] ;  /* 0x0000142408007981 */ /* 0x000ea2000c1e1900 */
[----:B---3--:R-:W-:-:S03]  /*b370*/  FADD R45, R4, -R45 ;  /* 0x8000002d042d7221 */ /* 0x008fc60000000000 */
[----:B------:R-:W3:Y:S01]  /*b380*/  LDG.E R4, desc[UR36][R6.64+0x10] ;  /* 0x0000102406047981 */ /* 0x000ee2000c1e1900 */
[----:B------:R-:W-:-:S03]  /*b390*/  FFMA R2, R45, R45, R2 ;  /* 0x0000002d2d027223 */ /* 0x000fc60000000002 */
[----:B------:R-:W3:Y:S01]  /*b3a0*/  LDG.E R45, desc[UR36][R8.64+0x10] ;  /* 0x00001024082d7981 */ /* 0x000ee2000c1e1900 */
[----:B------:R-:W-:-:S03]  /*b3b0*/  FFMA R2, R5, R5, R2 ;  /* 0x0000000505027223 */ /* 0x000fc60000000002 */
[----:B------:R-:W2:Y:S01]  /*b3c0*/  LDG.E R5, desc[UR36][R6.64+0x14] ;  /* 0x0000142406057981 */ /* 0x000ea2000c1e1900 */
[----:B---3--:R-:W-:-:S03]  /*b3d0*/  FADD R45, R4, -R45 ;  /* 0x8000002d042d7221 */ /* 0x008fc60000000000 */
[----:B------:R-:W3:Y:S01]  /*b3e0*/  LDG.E R4, desc[UR36][R6.64+0x1c] ;  /* 0x00001c2406047981 */ /* 0x000ee2000c1e1900 */
[----:B------:R-:W-:Y:S01]  /*b3f0*/  FFMA R2, R45, R45, R2 ;  /* 0x0000002d2d027223 */ /* 0x000fe20000000002 */
[----:B--2---:R-:W-:Y:S02]  /*b400*/  FADD R5, R5, -R0 ;  /* 0x8000000005057221 */ /* 0x004fe40000000000 */
[----:B------:R-:W3:Y:S02]  /*b410*/  LDG.E R45, desc[UR36][R8.64+0x1c] ;  /* 0x00001c24082d7981 */ /* 0x000ee4000c1e1900 */
[----:B------:R-:W-:Y:S02]  /*b420*/  FFMA R0, R5, R5, R2 ;  /* 0x0000000505007223 */ /* 0x000fe40000000002 */
[----:B------:R-:W2:Y:S04]  /*b430*/  LDG.E R2, desc[UR36][R6.64+0x18] ;  /* 0x0000182406027981 */ /* 0x000ea8000c1e1900 */
[----:B------:R-:W2:Y:S01]  /*b440*/  LDG.E R5, desc[UR36][R8.64+0x18] ;  /* 0x0000182408057981 */ /* 0x000ea2000c1e1900 */
[----:B------:R-:W-:-:S05]  /*b450*/  VIADD R14, R14, 0x8 ;  /* 0x000000080e0e7836 */ /* 0x000fca0000000000 */
[----:B------:R-:W-:Y:S01]  /*b460*/  ISETP.NE.AND P2, PT, R14, R37, PT ;  /* 0x000000250e00720c */ /* 0x000fe20003f45270 */
[----:B------:R-:W-:Y:S01]  /*b470*/  FFMA R25, R25, R25, R20 ;  /* 0x0000001919197223 */ /* 0x000fe20000000014 */
[----:B---3--:R-:W-:Y:S01]  /*b480*/  FADD R45, R4, -R45 ;  /* 0x8000002d042d7221 */ /* 0x008fe20000000000 */
[----:B--2---:R-:W-:-:S04]  /*b490*/  FADD R5, R2, -R5 ;  /* 0x8000000502057221 */ /* 0x004fc80000000000 */
[----:B------:R-:W-:-:S04]  /*b4a0*/  FFMA R0, R5, R5, R0 ;  /* 0x0000000505007223 */ /* 0x000fc80000000000 */
[----:B------:R-:W-:Y:S02]  /*b4b0*/  FFMA R2, R45, R45, R0 ;  /* 0x0000002d2d027223 */ /* 0x000fe40000000000 */
[----:B------:R-:W-:Y:S05]  /*b4c0*/  @P2 BRA `(.L_x_144) ;  /* 0xfffffff800c82947 */ /* 0x000fea000383ffff */
[----:B------:R-:W-:Y:S05]  /*b4d0*/  BSYNC.RECONVERGENT B3 ;  /* 0x0000000000037941 */ /* 0x000fea0003800200 */
.L_x_143:
[----:B------:R-:W-:-:S07]  /*b4e0*/  MOV R0, R37 ;  /* 0x0000002500007202 */ /* 0x000fce0000000f00 */
.L_x_142:
        /* <DEDUP_REMOVED lines=28> */
[----:B------:R-:W2:Y:S01]  /*b6b0*/  LDG.E R45, desc[UR36][R6.64] ;  /* 0x00000024062d7981 */ /* 0x000ea2000c1e1900 */
[----:B0-----:R-:W-:-:S03]  /*b6c0*/  IMAD.WIDE R8, R14, 0x4, R8 ;  /* 0x000000040e087825 */ /* 0x001fc600078e0208 */
[----:B------:R-:W4:Y:S04]  /*b6d0*/  LDG.E R14, desc[UR36][R6.64+0x4] ;  /* 0x00000424060e7981 */ /* 0x000f28000c1e1900 */
[----:B------:R-:W2:Y:S04]  /*b6e0*/  LDG.E R46, desc[UR36][R8.64] ;  /* 0x00000024082e7981 */ /* 0x000ea8000c1e1900 */
[----:B------:R-:W4:Y:S01]  /*b6f0*/  LDG.E R5, desc[UR36][R8.64+0x4] ;  /* 0x0000042408057981 */ /* 0x000f22000c1e1900 */
[----:B---3--:R-:W-:-:S03]  /*b700*/  FADD R25, R25, -R4 ;  /* 0x8000000419197221 */ /* 0x008fc60000000000 */
[----:B------:R-:W3:Y:S01]  /*b710*/  LDG.E R4, desc[UR36][R6.64+0x8] ;  /* 0x0000082406047981 */ /* 0x000ee2000c1e1900 */
[----:B--2---:R-:W-:-:S04]  /*b720*/  FADD R45, R45, -R46 ;  /* 0x8000002e2d2d7221 */ /* 0x004fc80000000000 */
[----:B------:R-:W-:Y:S01]  /*b730*/  FFMA R2, R45, R45, R2 ;  /* 0x0000002d2d027223 */ /* 0x000fe20000000002 */
[----:B----4-:R-:W-:Y:S02]  /*b740*/  FADD R45, R14, -R5 ;  /* 0x800000050e2d7221 */ /* 0x010fe40000000000 */
[----:B------:R-:W2:Y:S02]  /*b750*/  LDG.E R5, desc[UR36][R6.64+0xc] ;  /* 0x00000c2406057981 */ /* 0x000ea4000c1e1900 */
[----:B------:R-:W-:Y:S02]  /*b760*/  FFMA R2, R45, R45, R2 ;  /* 0x0000002d2d027223 */ /* 0x000fe40000000002 */
[----:B------:R-:W3:Y:S04]  /*b770*/  LDG.E R45, desc[UR36][R8.64+0x8] ;  /* 0x00000824082d7981 */ /* 0x000ee8000c1e1900 */
[----:B------:R-:W2:Y:S01]  /*b780*/  LDG.E R14, desc[UR36][R8.64+0xc] ;  /* 0x00000c24080e7981 */ /* 0x000ea2000c1e1900 */
[----:B------:R-:W-:Y:S01]  /*b790*/  FFMA R20, R47, R47, R20 ;  /* 0x0000002f2f147223 */ /* 0x000fe20000000014 */
[----:B------:R-:W-:-:S03]  /*b7a0*/  VIADD R0, R0, 0x4 ;  /* 0x0000000400007836 */ /* 0x000fc60000000000 */
[----:B------:R-:W-:Y:S01]  /*b7b0*/  FFMA R25, R25, R25, R20 ;  /* 0x0000001919197223 */ /* 0x000fe20000000014 */
[----:B---3--:R-:W-:-:S04]  /*b7c0*/  FADD R45, R4, -R45 ;  /* 0x8000002d042d7221 */ /* 0x008fc80000000000 */
[----:B------:R-:W-:Y:S01]  /*b7d0*/  FFMA R2, R45, R45, R2 ;  /* 0x0000002d2d027223 */ /* 0x000fe20000000002 */
[----:B--2---:R-:W-:-:S04]  /*b7e0*/  FADD R5, R5, -R14 ;  /* 0x8000000e05057221 */ /* 0x004fc80000000000 */
[----:B------:R-:W-:-:S07]  /*b7f0*/  FFMA R2, R5, R5, R2 ;  /* 0x0000000505027223 */ /* 0x000fce0000000002 */
.L_x_146:
        /* <DEDUP_REMOVED lines=11> */
[----:B--2---:R-:W-:-:S03]  /*b8b0*/  IMAD.WIDE R4, R14, 0x4, R4 ;  /* 0x000000040e047825 */ /* 0x004fc600078e0204 */
[----:B------:R0:W2:Y:S04]  /*b8c0*/  LDG.E R20, desc[UR36][R6.64+0x4] ;  /* 0x0000042406147981 */ /* 0x0000a8000c1e1900 */
[----:B------:R-:W3:Y:S04]  /*b8d0*/  LDG.E R9, desc[UR36][R4.64] ;  /* 0x0000002404097981 */ /* 0x000ee8000c1e1900 */
[----:B------:R-:W2:Y:S01]  /*b8e0*/  LDG.E R5, desc[UR36][R4.64+0x4] ;  /* 0x0000042404057981 */ /* 0x000ea2000c1e1900 */
[----:B---3--:R-:W-:Y:S02]  /*b8f0*/  FADD R46, R8, -R9 ;  /* 0x80000009082e7221 */ /* 0x008fe40000000000 */
[----:B------:R-:W0:Y:S02]  /*b900*/  LDC.64 R8, c[0x0][0x388] ;  /* 0x0000e200ff087b82 */ /* 0x000e240000000a00 */
[----:B0-----:R-:W-:-:S06]  /*b910*/  IMAD.WIDE R6, R45, 0x4, R8 ;  /* 0x000000042d067825 */ /* 0x001fcc00078e0208 */
[----:B------:R-:W0:Y:S01]  /*b920*/  LDC.64 R8, c[0x0][0x398] ;  /* 0x0000e600ff087b82 */ /* 0x000e220000000a00 */
[----:B------:R-:W-:Y:S01]  /*b930*/  FFMA R25, R46, R46, R25 ;  /* 0x0000002e2e197223 */ /* 0x000fe20000000019 */
[----:B--2---:R-:W-:Y:S01]  /*b940*/  FADD R20, R20, -R5 ;  /* 0x8000000514147221 */ /* 0x004fe20000000000 */
[----:B------:R-:W2:Y:S01]  /*b950*/  LDG.E R46, desc[UR36][R6.64+0x4] ;  /* 0x00000424062e7981 */ /* 0x000ea2000c1e1900 */
[----:B0-----:R-:W-:-:S03]  /*b960*/  IMAD.WIDE R8, R14, 0x4, R8 ;  /* 0x000000040e087825 */ /* 0x001fc600078e0208 */
[----:B------:R-:W3:Y:S04]  /*b970*/  LDG.E R14, desc[UR36][R6.64] ;  /* 0x00000024060e7981 */ /* 0x000ee8000c1e1900 */
[----:B------:R-:W3:Y:S04]  /*b980*/  LDG.E R45, desc[UR36][R8.64] ;  /* 0x00000024082d7981 */ /* 0x000ee8000c1e1900 */
[----:B------:R-:W2:Y:S01]  /*b990*/  LDG.E R5, desc[UR36][R8.64+0x4] ;  /* 0x0000042408057981 */ /* 0x000ea2000c1e1900 */
[----:B------:R-:W-:Y:S01]  /*b9a0*/  FFMA R25, R20, R20, R25 ;  /* 0x0000001414197223 */ /* 0x000fe20000000019 */
[----:B------:R-:W-:-:S02]  /*b9b0*/  VIADD R0, R0, 0x2 ;  /* 0x0000000200007836 */ /* 0x000fc40000000000 */
[----:B---3--:R-:W-:-:S04]  /*b9c0*/  FADD R45, R14, -R45 ;  /* 0x8000002d0e2d7221 */ /* 0x008fc80000000000 */
[----:B------:R-:W-:Y:S01]  /*b9d0*/  FFMA R2, R45, R45, R2 ;  /* 0x0000002d2d027223 */ /* 0x000fe20000000002 */
[----:B--2---:R-:W-:-:S04]  /*b9e0*/  FADD R5, R46, -R5 ;  /* 0x800000052e057221 */ /* 0x004fc80000000000 */
[----:B------:R-:W-:-:S07]  /*b9f0*/  FFMA R2, R5, R5, R2 ;  /* 0x0000000505027223 */ /* 0x000fce0000000002 */
.L_x_147:
[----:B------:R-:W-:Y:S05]  /*ba00*/  @!P4 BRA `(.L_x_145) ;  /* 0x00000000004cc947 */ /* 0x000fea0003800000 */
[----:B------:R-:W0:Y:S01]  /*ba10*/  LDCU UR4, c[0x0][0x3c0] ;  /* 0x00007800ff0477ac */ /* 0x000e220008000800 */
[----:B------:R-:W1:Y:S08]  /*ba20*/  LDC.64 R4, c[0x0][0x380] ;  /* 0x0000e000ff047b82 */ /* 0x000e700000000a00 */
[----:B------:R-:W2:Y:S08]  /*ba30*/  LDC.64 R6, c[0x0][0x398] ;  /* 0x0000e600ff067b82 */ /* 0x000eb00000000a00 */
[----:B------:R-:W3:Y:S01]  /*ba40*/  LDC.64 R8, c[0x0][0x388] ;  /* 0x0000e200ff087b82 */ /* 0x000ee20000000a00 */
[----:B0-----:R-:W-:-:S02]  /*ba50*/  IMAD R45, R15, UR4, R0 ;  /* 0x000000040f2d7c24 */ /* 0x001fc4000f8e0200 */
[----:B------:R-:W-:-:S05]  /*ba60*/  IMAD R21, R21, UR4, R0 ;  /* 0x0000000415157c24 */ /* 0x000fca000f8e0200 */
[----:B------:R-:W0:Y:S01]  /*ba70*/  LDC.64 R14, c[0x0][0x390] ;  /* 0x0000e400ff0e7b82 */ /* 0x000e220000000a00 */
[----:B-1----:R-:W-:-:S06]  /*ba80*/  IMAD.WIDE R4, R45, 0x4, R4 ;  /* 0x000000042d047825 */ /* 0x002fcc00078e0204 */
[----:B------:R-:W4:Y:S01]  /*ba90*/  LDG.E R4, desc[UR36][R4.64] ;  /* 0x0000002404047981 */ /* 0x000f22000c1e1900 */
[----:B--2---:R-:W-:-:S06]  /*baa0*/  IMAD.WIDE R6, R21, 0x4, R6 ;  /* 0x0000000415067825 */ /* 0x004fcc00078e0206 */
[----:B------:R-:W2:Y:S01]  /*bab0*/  LDG.E R7, desc[UR36][R6.64] ;  /* 0x0000002406077981 */ /* 0x000ea2000c1e1900 */
[----:B---3--:R-:W-:-:S06]  /*bac0*/  IMAD.WIDE R8, R45, 0x4, R8 ;  /* 0x000000042d087825 */ /* 0x008fcc00078e0208 */
[----:B------:R-:W2:Y:S01]  /*bad0*/  LDG.E R8, desc[UR36][R8.64] ;  /* 0x0000002408087981 */ /* 0x000ea2000c1e1900 */
[----:B0-----:R-:W-:-:S06]  /*bae0*/  IMAD.WIDE R14, R21, 0x4, R14 ;  /* 0x00000004150e7825 */ /* 0x001fcc00078e020e */
[----:B------:R-:W4:Y:S01]  /*baf0*/  LDG.E R15, desc[UR36][R14.64] ;  /* 0x000000240e0f7981 */ /* 0x000f22000c1e1900 */
[----:B--2---:R-:W-:-:S04]  /*bb00*/  FADD R21, R8, -R7 ;  /* 0x8000000708157221 */ /* 0x004fc80000000000 */
[----:B------:R-:W-:Y:S01]  /*bb10*/  FFMA R2, R21, R21, R2 ;  /* 0x0000001515027223 */ /* 0x000fe20000000002 */
[----:B----4-:R-:W-:-:S04]  /*bb20*/  FADD R0, R4, -R15 ;  /* 0x8000000f04007221 */ /* 0x010fc80000000000 */
[----:B------:R-:W-:-:S07]  /*bb30*/  FFMA R25, R0, R0, R25 ;  /* 0x0000000000197223 */ /* 0x000fce0000000019 */
.L_x_145:
[----:B------:R-:W-:-:S07]  /*bb40*/  VIADD R24, R24, 0x1 ;  /* 0x0000000118187836 */ /* 0x000fce0000000000 */
.L_x_141:
[----:B------:R-:W-:Y:S05]  /*bb50*/  BSYNC.RECONVERGENT B2 ;  /* 0x0000000000027941 */ /* 0x000fea0003800200 */
.L_x_140:
[----:B------:R-:W-:Y:S05]  /*bb60*/  @P3 BRA `(.L_x_148) ;  /* 0xfffffff000d03947 */ /* 0x000fea000383ffff */
[----:B------:R-:W-:Y:S05]  /*bb70*/  BSYNC.RECONVERGENT B1 ;  /* 0x0000000000017941 */ /* 0x000fea0003800200 */
.L_x_139:
[----:B------:R-:W-:-:S13]  /*bb80*/  ISETP.NE.AND P0, PT, R10, UR38, PT ;  /* 0x000000260a007c0c */ /* 0x000fda000bf05270 */
[----:B------:R-:W-:Y:S05]  /*bb90*/  @!P0 BRA `(.L_x_149) ;  /* 0x0000000000088947 */ /* 0x000fea0003800000 */
[----:B------:R-:W-:Y:S01]  /*bba0*/  IADD3 R10, PT, PT, R10, 0x1, RZ ;  /* 0x000000010a0a7810 */ /* 0x000fe20007ffe0ff */
[----:B------:R-:W-:Y:S06]  /*bbb0*/  BRA `(.L_x_150) ;  /* 0xfffffff000987947 */ /* 0x000fec000383ffff */
.L_x_149:
[----:B------:R-:W-:Y:S05]  /*bbc0*/  BSYNC.RECONVERGENT B0 ;  /* 0x0000000000007941 */ /* 0x000fea0003800200 */
.L_x_138:
[----:B------:R-:W-:Y:S05]  /*bbd0*/  BRA `(.L_x_136) ;  /* 0x0000000400cc7947 */ /* 0x000fea0003800000 */
.L_x_137:
[----:B------:R-:W-:Y:S01]  /*bbe0*/  IMAD R0, RZ, RZ, -UR38 ;  /* 0x80000026ff007e24 */ /* 0x000fe2000f8e02ff */
[----:B------:R-:W-:Y:S03]  /*bbf0*/  BSSY.RECONVERGENT B0, `(.L_x_151) ;  /* 0x0000070000007945 */ /* 0x000fe60003800200 */
[----:B------:R-:W-:-:S07]  /*bc00*/  IMAD.MOV.U32 R3, RZ, RZ, R0 ;  /* 0x000000ffff037224 */ /* 0x000fce00078e0000 */
.L_x_155:
[----:B------:R-:W-:Y:S01]  /*bc10*/  IMAD.U32 R2, RZ, RZ, UR38 ;  /* 0x00000026ff027e24 */ /* 0x000fe2000f8e00ff */
[----:B------:R-:W0:Y:S01]  /*bc20*/  LDCU UR4, c[0x0][0x3b8] ;  /* 0x00007700ff0477ac */ /* 0x000e220008000800 */
[--C-:B------:R-:W-:Y:S01]  /*bc30*/  IMAD.IADD R5, R43, 0x1, R3.reuse ;  /* 0x000000012b057824 */ /* 0x100fe200078e0203 */
[C---:B------:R-:W-:Y:S01]  /*bc40*/  ISETP.NE.AND P5, PT, R3.reuse, UR38, PT ;  /* 0x0000002603007c0c */ /* 0x040fe2000bfa5270 */
[----:B------:R-:W-:Y:S01]  /*bc50*/  IMAD.IADD R6, R26, 0x1, R3 ;  /* 0x000000011a067824 */ /* 0x000fe200078e0203 */
[----:B------:R-:W-:Y:S01]  /*bc60*/  IADD3 R2, PT, PT, R2, 0x1, RZ ;  /* 0x0000000102027810 */ /* 0x000fe20007ffe0ff */
[----:B------:R-:W-:-:S04]  /*bc70*/  VIADD R3, R3, 0x1 ;  /* 0x0000000103037836 */ /* 0x000fc80000000000 */
[----:B------:R-:W-:-:S05]  /*bc80*/  VIADD R4, R2, UR38 ;  /* 0x0000002602047c36 */ /* 0x000fca0008000000 */
[----:B------:R-:W-:-:S04]  /*bc90*/  LOP3.LUT R8, R4, 0x3, RZ, 0xc0, !PT ;  /* 0x0000000304087812 */ /* 0x000fc800078ec0ff */
[----:B------:R-:W-:Y:S02]  /*bca0*/  ISETP.NE.AND P2, PT, R8, RZ, PT ;  /* 0x000000ff0800720c */ /* 0x000fe40003f45270 */
[C---:B0-----:R-:W-:Y:S02]  /*bcb0*/  ISETP.GE.AND P0, PT, R5.reuse, UR4, PT ;  /* 0x0000000405007c0c */ /* 0x041fe4000bf06270 */
[C---:B------:R-:W-:Y:S02]  /*bcc0*/  ISETP.GE.AND P1, PT, R6.reuse, UR4, PT ;  /* 0x0000000406007c0c */ /* 0x040fe4000bf26270 */
[----:B------:R-:W-:Y:S02]  /*bcd0*/  ISETP.GT.AND P0, PT, R5, -0x1, !P0 ;  /* 0xffffffff0500780c */ /* 0x000fe40004704270 */
[----:B------:R-:W-:Y:S02]  /*bce0*/  ISETP.GT.AND P1, PT, R6, -0x1, !P1 ;  /* 0xffffffff0600780c */ /* 0x000fe40004f24270 */
[----:B------:R-:W-:-:S03]  /*bcf0*/  MOV R5, R0 ;  /* 0x0000000000057202 */ /* 0x000fc60000000f00 */
[----:B------:R-:W-:Y:S08]  /*bd00*/  @!P2 BRA `(.L_x_152) ;  /* 0x0000000000b0a947 */ /* 0x000ff00003800000 */
[----:B------:R-:W0:Y:S01]  /*bd10*/  LDCU UR4, c[0x0][0x3bc] ;  /* 0x00007780ff0477ac */ /* 0x000e220008000800 */
[----:B------:R-:W-:Y:S01]  /*bd20*/  VIADD R7, R42, -UR38 ;  /* 0x800000262a077c36 */ /* 0x000fe20008000000 */
[----:B------:R-:W-:Y:S01]  /*bd30*/  IADD3 R4, PT, PT, R24, 0x1, RZ ;  /* 0x0000000118047810 */ /* 0x000fe20007ffe0ff */
[----:B------:R-:W-:Y:S01]  /*bd40*/  VIADD R6, R27, -UR38 ;  /* 0x800000261b067c36 */ /* 0x000fe20008000000 */
[----:B------:R-:W-:-:S06]  /*bd50*/  UIADD3 UR5, UPT, UPT, -UR38, 0x1, URZ ;  /* 0x0000000126057890 */ /* 0x000fcc000fffe1ff */
        /* <DEDUP_REMOVED lines=15> */
[C---:B------:R-:W-:Y:S02]  /*be50*/  ISETP.GE.AND P2, PT, R4.reuse, UR4, PT ;  /* 0x0000000404007c0c */ /* 0x040fe4000bf46270 */
[----:B------:R-:W-:Y:S02]  /*be60*/  ISETP.GT.AND P3, PT, R5, -0x1, !P3 ;  /* 0xffffffff0500780c */ /* 0x000fe40005f64270 */
[----:B------:R-:W-:Y:S01]  /*be70*/  ISETP.GT.AND P2, PT, R4, -0x1, !P2 ;  /* 0xffffffff0400780c */ /* 0x000fe20005744270 */
[----:B------:R-:W-:Y:S01]  /*be80*/  VIADD R4, R24, 0x1 ;  /* 0x0000000118047836 */ /* 0x000fe20000000000 */
[----:B------:R-:W-:Y:S02]  /*be90*/  MOV R5, UR5 ;  /* 0x0000000500057c02 */ /* 0x000fe40008000f00 */
[----:B------:R-:W-:-:S02]  /*bea0*/  PLOP3.LUT P2, PT, P2, P3, P0, 0x80, 0x0 ;  /* 0x000000000000781c */ /* 0x000fc40001747000 */
[----:B------:R-:W-:Y:S02]  /*beb0*/  ISETP.NE.AND P3, PT, R8, 0x2, PT ;  /* 0x000000020800780c */ /* 0x000fe40003f65270 */
[----:B------:R-:W-:-:S13]  /*bec0*/  PLOP3.LUT P2, PT, P2, P1, PT, 0x80, 0x8 ;  /* 0x000000000008781c */ /* 0x000fda0001743070 */
[----:B------:R-:W-:-:S04]  /*bed0*/  @!P2 IMAD.MOV R4, RZ, RZ, R24 ;  /* 0x000000ffff04a224 */ /* 0x000fc800078e0218 */
[----:B------:R-:W-:Y:S01]  /*bee0*/  IMAD.MOV.U32 R24, RZ, RZ, R4 ;  /* 0x000000ffff187224 */ /* 0x000fe200078e0004 */
[----:B------:R-:W-:Y:S06]  /*bef0*/  @!P3 BRA `(.L_x_152) ;  /* 0x000000000034b947 */ /* 0x000fec0003800000 */
[----:B------:R-:W-:Y:S02]  /*bf00*/  VIADD R7, R7, 0x2 ;  /* 0x0000000207077836 */ /* 0x000fe40000000000 */
[----:B------:R-:W-:-:S03]  /*bf10*/  VIADD R4, R6, 0x2 ;  /* 0x0000000206047836 */ /* 0x000fc60000000000 */
[C---:B------:R-:W-:Y:S02]  /*bf20*/  ISETP.GE.AND P3, PT, R7.reuse, UR4, PT ;  /* 0x0000000407007c0c */ /* 0x040fe4000bf66270 */
[C---:B------:R-:W-:Y:S01]  /*bf30*/  ISETP.GE.AND P2, PT, R4.reuse, UR4, PT ;  /* 0x0000000404007c0c */ /* 0x040fe2000bf46270 */
[----:B------:R-:W-:Y:S01]  /*bf40*/  UIADD3 UR4, UPT, UPT, -UR38, 0x3, URZ ;  /* 0x0000000326047890 */ /* 0x000fe2000fffe1ff */
[----:B------:R-:W-:Y:S02]  /*bf50*/  ISETP.GT.AND P3, PT, R7, -0x1, !P3 ;  /* 0xffffffff0700780c */ /* 0x000fe40005f64270 */
[----:B------:R-:W-:Y:S02]  /*bf60*/  ISETP.GT.AND P2, PT, R4, -0x1, !P2 ;  /* 0xffffffff0400780c */ /* 0x000fe40005744270 */
[----:B------:R-:W-:Y:S01]  /*bf70*/  IADD3 R4, PT, PT, R24, 0x1, RZ ;  /* 0x0000000118047810 */ /* 0x000fe20007ffe0ff */
[----:B------:R-:W-:Y:S01]  /*bf80*/  IMAD.U32 R5, RZ, RZ, UR4 ;  /* 0x00000004ff057e24 */ /* 0x000fe2000f8e00ff */
[----:B------:R-:W-:-:S04]  /*bf90*/  PLOP3.LUT P2, PT, P2, P3, P0, 0x80, 0x0 ;  /* 0x000000000000781c */ /* 0x000fc80001747000 */
[----:B------:R-:W-:-:S13]  /*bfa0*/  PLOP3.LUT P2, PT, P2, P1, PT, 0x80, 0x8 ;  /* 0x000000000008781c */ /* 0x000fda0001743070 */
[----:B------:R-:W-:-:S04]  /*bfb0*/  @!P2 IMAD.MOV R4, RZ, RZ, R24 ;  /* 0x000000ffff04a224 */ /* 0x000fc800078e0218 */
[----:B------:R-:W-:-:S07]  /*bfc0*/  IMAD.MOV.U32 R24, RZ, RZ, R4 ;  /* 0x000000ffff187224 */ /* 0x000fce00078e0004 */
.L_x_152:
[----:B------:R-:W-:-:S04]  /*bfd0*/  UIADD3 UR4, UPT, UPT, UR38, UR38, URZ ;  /* 0x0000002626047290 */ /* 0x000fc8000fffe0ff */
[----:B------:R-:W-:-:S09]  /*bfe0*/  UISETP.GE.U32.AND UP0, UPT, UR4, 0x3, UPT ;  /* 0x000000030400788c */ /* 0x000fd2000bf06070 */
[----:B------:R-:W-:Y:S05]  /*bff0*/  BRA.U !UP0, `(.L_x_153) ;  /* 0x0000000108b87547 */ /* 0x000fea000b800000 */
[----:B------:R-:W-:Y:S01]  /*c000*/  BSSY.RECONVERGENT B1, `(.L_x_153) ;  /* 0x000002d000017945 */ /* 0x000fe20003800200 */
.L_x_154:
[----:B------:R-:W0:Y:S01]  /*c010*/  LDCU UR4, c[0x0][0x3bc] ;  /* 0x00007780ff0477ac */ /* 0x000e220008000800 */
[----:B------:R-:W-:Y:S01]  /*c020*/  IMAD.IADD R6, R27, 0x1, R5 ;  /* 0x000000011b067824 */ /* 0x000fe200078e0205 */
[----:B------:R-:W-:Y:S01]  /*c030*/  IADD3 R4, PT, PT, R42, R5, RZ ;  /* 0x000000052a047210 */ /* 0x000fe20007ffe0ff */
[----:B------:R-:W-:Y:S02]  /*c040*/  VIADD R5, R5, 0x4 ;  /* 0x0000000405057836 */ /* 0x000fe40000000000 */
[----:B------:R-:W-:Y:S02]  /*c050*/  VIADD R8, R6, 0x1 ;  /* 0x0000000106087836 */ /* 0x000fe40000000000 */
[----:B------:R-:W-:Y:S02]  /*c060*/  VIADD R7, R4, 0x1 ;  /* 0x0000000104077836 */ /* 0x000fe40000000000 */
[----:B------:R-:W-:Y:S01]  /*c070*/  VIADD R9, R6, 0x2 ;  /* 0x0000000206097836 */ /* 0x000fe20000000000 */
[----:B0-----:R-:W-:-:S02]  /*c080*/  ISETP.GE.AND P3, PT, R4, UR4, PT ;  /* 0x0000000404007c0c */ /* 0x001fc4000bf66270 */
[----:B------:R-:W-:Y:S02]  /*c090*/  ISETP.GE.AND P4, PT, R6, UR4, PT ;  /* 0x0000000406007c0c */ /* 0x000fe4000bf86270 */
[----:B------:R-:W-:Y:S02]  /*c0a0*/  ISETP.GT.AND P3, PT, R4, -0x1, !P3 ;  /* 0xffffffff0400780c */ /* 0x000fe40005f64270 */
[C---:B------:R-:W-:Y:S01]  /*c0b0*/  ISETP.GT.AND P4, PT, R6.reuse, -0x1, !P4 ;  /* 0xffffffff0600780c */ /* 0x040fe20006784270 */
[----:B------:R-:W-:Y:S01]  /*c0c0*/  VIADD R6, R6, 0x3 ;  /* 0x0000000306067836 */ /* 0x000fe20000000000 */
[----:B------:R-:W-:Y:S02]  /*c0d0*/  ISETP.GE.AND P2, PT, R7, UR4, PT ;  /* 0x0000000407007c0c */ /* 0x000fe4000bf46270 */
[----:B------:R-:W-:Y:S02]  /*c0e0*/  PLOP3.LUT P3, PT, P4, P3, P0, 0x80, 0x0 ;  /* 0x000000000000781c */ /* 0x000fe40002767000 */
[----:B------:R-:W-:-:S02]  /*c0f0*/  ISETP.GE.AND P4, PT, R8, UR4, PT ;  /* 0x0000000408007c0c */ /* 0x000fc4000bf86270 */
[----:B------:R-:W-:Y:S02]  /*c100*/  PLOP3.LUT P3, PT, P3, P1, PT, 0x80, 0x8 ;  /* 0x000000000008781c */ /* 0x000fe40001f63070 */
[----:B------:R-:W-:Y:S01]  /*c110*/  ISETP.GT.AND P2, PT, R7, -0x1, !P2 ;  /* 0xffffffff0700780c */ /* 0x000fe20005744270 */
[----:B------:R-:W-:Y:S01]  /*c120*/  VIADD R7, R24, 0x1 ;  /* 0x0000000118077836 */ /* 0x000fe20000000000 */
[----:B------:R-:W-:Y:S02]  /*c130*/  ISETP.GT.AND P4, PT, R8, -0x1, !P4 ;  /* 0xffffffff0800780c */ /* 0x000fe40006784270 */
[C---:B------:R-:W-:Y:S01]  /*c140*/  IADD3 R8, PT, PT, R4.reuse, 0x2, RZ ;  /* 0x0000000204087810 */ /* 0x040fe20007ffe0ff */
[----:B------:R-:W-:Y:S01]  /*c150*/  VIADD R4, R4, 0x3 ;  /* 0x0000000304047836 */ /* 0x000fe20000000000 */
[----:B------:R-:W-:Y:S02]  /*c160*/  PLOP3.LUT P2, PT, P4, P2, P0, 0x80, 0x0 ;  /* 0x000000000000781c */ /* 0x000fe40002745000 */
[----:B------:R-:W-:-:S02]  /*c170*/  ISETP.GE.AND P4, PT, R8, UR4, PT ;  /* 0x0000000408007c0c */ /* 0x000fc4000bf86270 */
[----:B------:R-:W-:Y:S01]  /*c180*/  PLOP3.LUT P2, PT, P2, P1, PT, 0x80, 0x8 ;  /* 0x000000000008781c */ /* 0x000fe20001743070 */
[----:B------:R-:W-:Y:S01]  /*c190*/  @!P3 IMAD.MOV R7, RZ, RZ, R24 ;  /* 0x000000ffff07b224 */ /* 0x000fe200078e0218 */
[C---:B------:R-:W-:Y:S02]  /*c1a0*/  ISETP.GE.AND P3, PT, R9.reuse, UR4, PT ;  /* 0x0000000409007c0c */ /* 0x040fe4000bf66270 */
[----:B------:R-:W-:Y:S02]  /*c1b0*/  ISETP.GT.AND P4, PT, R8, -0x1, !P4 ;  /* 0xffffffff0800780c */ /* 0x000fe40006784270 */
[----:B------:R-:W-:Y:S02]  /*c1c0*/  ISETP.GT.AND P3, PT, R9, -0x1, !P3 ;  /* 0xffffffff0900780c */ /* 0x000fe40005f64270 */
[----:B------:R-:W-:Y:S02]  /*c1d0*/  IADD3 R8, PT, PT, R7, 0x1, RZ ;  /* 0x0000000107087810 */ /* 0x000fe40007ffe0ff */
[----:B------:R-:W-:-:S02]  /*c1e0*/  PLOP3.LUT P3, PT, P3, P4, P0, 0x80, 0x0 ;  /* 0x000000000000781c */ /* 0x000fc40001f69000 */
[----:B------:R-:W-:Y:S01]  /*c1f0*/  ISETP.GE.AND P4, PT, R6, UR4, PT ;  /* 0x0000000406007c0c */ /* 0x000fe2000bf86270 */
[----:B------:R-:W-:Y:S01]  /*c200*/  @!P2 IMAD.MOV R8, RZ, RZ, R7 ;  /* 0x000000ffff08a224 */ /* 0x000fe200078e0207 */
[----:B------:R-:W-:Y:S02]  /*c210*/  PLOP3.LUT P3, PT, P3, P1, PT, 0x80, 0x8 ;  /* 0x000000000008781c */ /* 0x000fe40001f63070 */
[----:B------:R-:W-:Y:S02]  /*c220*/  ISETP.GE.AND P2, PT, R4, UR4, PT ;  /* 0x0000000404007c0c */ /* 0x000fe4000bf46270 */
[----:B------:R-:W-:Y:S02]  /*c230*/  ISETP.GT.AND P4, PT, R6, -0x1, !P4 ;  /* 0xffffffff0600780c */ /* 0x000fe40006784270 */
[----:B------:R-:W-:Y:S02]  /*c240*/  ISETP.GT.AND P2, PT, R4, -0x1, !P2 ;  /* 0xffffffff0400780c */ /* 0x000fe40005744270 */
[----:B------:R-:W-:-:S02]  /*c250*/  IADD3 R4, PT, PT, R8, 0x1, RZ ;  /* 0x0000000108047810 */ /* 0x000fc40007ffe0ff */
[----:B------:R-:W-:-:S03]  /*c260*/  PLOP3.LUT P2, PT, P4, P2, P0, 0x80, 0x0 ;  /* 0x000000000000781c */ /* 0x000fc60002745000 */
[----:B------:R-:W-:Y:S01]  /*c270*/  @!P3 IMAD.MOV R4, RZ, RZ, R8 ;  /* 0x000000ffff04b224 */ /* 0x000fe200078e0208 */
[----:B------:R-:W-:Y:S02]  /*c280*/  ISETP.NE.AND P3, PT, R5, R2, PT ;  /* 0x000000020500720c */ /* 0x000fe40003f65270 */
[----:B------:R-:W-:Y:S01]  /*c290*/  PLOP3.LUT P2, PT, P2, P1, PT, 0x80, 0x8 ;  /* 0x000000000008781c */ /* 0x000fe20001743070 */
[----:B------:R-:W-:-:S12]  /*c2a0*/  VIADD R24, R4, 0x1 ;  /* 0x0000000104187836 */ /* 0x000fd80000000000 */
[----:B------:R-:W-:Y:S01]  /*c2b0*/  @!P2 IADD3 R24, PT, PT, R4, RZ, RZ ;  /* 0x000000ff0418a210 */ /* 0x000fe20007ffe0ff */
[----:B------:R-:W-:Y:S06]  /*c2c0*/  @P3 BRA `(.L_x_154) ;  /* 0xfffffffc00503947 */ /* 0x000fec000383ffff */
[----:B------:R-:W-:Y:S05]  /*c2d0*/  BSYNC.RECONVERGENT B1 ;  /* 0x0000000000017941 */ /* 0x000fea0003800200 */
.L_x_153:
[----:B------:R-:W-:Y:S05]  /*c2e0*/  @P5 BRA `(.L_x_155) ;  /* 0xfffffff800485947 */ /* 0x000fea000383ffff */
[----:B------:R-:W-:Y:S05]  /*c2f0*/  BSYNC.RECONVERGENT B0 ;  /* 0x0000000000007941 */ /* 0x000fea0003800200 */
.L_x_151:
[----:B------:R-:W-:-:S07]  /*c300*/  IMAD.MOV.U32 R2, RZ, RZ, RZ ;  /* 0x000000ffff027224 */ /* 0x000fce00078e00ff */
.L_x_136:
        /* <DEDUP_REMOVED lines=10> */
[----:B-1----:R-:W-:Y:S05]  /*c3b0*/  CALL.ABS.NOINC R8 ;  /* 0x0000000008007343 */ /* 0x002fea0003c00000 */
.L_x_157:
[----:B------:R-:W-:Y:S05]  /*c3c0*/  BSYNC.RECONVERGENT B7 ;  /* 0x0000000000077941 */ /* 0x000fea0003800200 */
.L_x_156:
        /* <DEDUP_REMOVED lines=11> */
[----:B------:R-:W-:Y:S02]  /*c480*/  MOV R3, R5 ;  /* 0x0000000500037202 */ /* 0x000fe40000000f00 */
[----:B------:R-:W-:-:S07]  /*c490*/  MOV R4, 0xc4b0 ;  /* 0x0000c4b000047802 */ /* 0x000fce0000000f00 */
[----:B------:R-:W-:Y:S05]  /*c4a0*/  CALL.REL.NOINC `($__internal_0_$__cuda_sm3x_div_rn_noftz_f32_slowpath) ;  /* 0x0000000000747944 */ /* 0x000fea0003c00000 */
.L_x_159:
[----:B------:R-:W-:Y:S05]  /*c4b0*/  BSYNC.RECONVERGENT B2 ;  /* 0x0000000000027941 */ /* 0x000fea0003800200 */
.L_x_158:
[----:B------:R-:W-:Y:S02]  /*c4c0*/  ISETP.GT.U32.AND P1, PT, R28, 0x1, PT ;  /* 0x000000011c00780c */ /* 0x000fe40003f24070 */
[-C--:B------:R-:W-:Y:S02]  /*c4d0*/  FSETP.GEU.AND P0, PT, R3, R30.reuse, PT ;  /* 0x0000001e0300720b */ /* 0x080fe40003f0e000 */
[----:B------:R-:W-:Y:S02]  /*c4e0*/  SHF.R.U32.HI R28, RZ, 0x1, R28 ;  /* 0x00000001ff1c7819 */ /* 0x000fe4000001161c */
[----:B------:R-:W-:Y:S02]  /*c4f0*/  SEL R31, R27, R31, !P0 ;  /* 0x0000001f1b1f7207 */ /* 0x000fe40004000000 */
[----:B------:R-:W-:Y:S02]  /*c500*/  SEL R33, R26, R33, !P0 ;  /* 0x000000211a217207 */ /* 0x000fe40004000000 */
[----:B------:R-:W-:-:S03]  /*c510*/  FSEL R30, R3, R30, !P0 ;  /* 0x0000001e031e7208 */ /* 0x000fc60004000000 */
[----:B------:R-:W-:Y:S05]  /*c520*/  @P1 BRA `(.L_x_160) ;  /* 0xffffffe000a01947 */ /* 0x000fea000383ffff */
[----:B------:R-:W-:Y:S05]  /*c530*/  BSYNC.RECONVERGENT B6 ;  /* 0x0000000000067941 */ /* 0x000fea0003800200 */
.L_x_135:
[----:B------:R-:W1:Y:S01]  /*c540*/  LDCU UR4, c[0x0][0x3bc] ;  /* 0x00007780ff0477ac */ /* 0x000e620008000800 */
[----:B0-----:R-:W0:Y:S01]  /*c550*/  LDC.64 R4, c[0x0][0x3a0] ;  /* 0x0000e800ff047b82 */ /* 0x001e220000000a00 */
[----:B------:R-:W-:Y:S01]  /*c560*/  ISETP.GT.U32.AND P0, PT, R29, 0x1, PT ;  /* 0x000000011d00780c */ /* 0x000fe20003f04070 */
[----:B------:R-:W2:Y:S01]  /*c570*/  LDCU UR5, c[0x0][0x3bc] ;  /* 0x00007780ff0577ac */ /* 0x000ea20008000800 */
[----:B------:R-:W-:-:S05]  /*c580*/  SHF.R.U32.HI R29, RZ, 0x1, R29 ;  /* 0x00000001ff1d7819 */ /* 0x000fca000001161d */
[----:B------:R-:W4:Y:S01]  /*c590*/  LDC.64 R2, c[0x0][0x3b0] ;  /* 0x0000ec00ff027b82 */ /* 0x000f220000000a00 */
[----:B-1----:R-:W-:-:S04]  /*c5a0*/  IMAD R0, R43, UR4, R42 ;  /* 0x000000042b007c24 */ /* 0x002fc8000f8e022a */
[----:B------:R-:W-:Y:S02]  /*c5b0*/  IMAD.SHL.U32 R7, R0, 0x2, RZ ;  /* 0x0000000200077824 */ /* 0x000fe400078e00ff */
[----:B--2---:R-:W-:Y:S01]  /*c5c0*/  IMAD R9, R43, UR5, R42 ;  /* 0x000000052b097c24 */ /* 0x004fe2000f8e022a */
[----:B------:R-:W-:Y:S05]  /*c5d0*/  WARPSYNC.ALL ;  /* 0x0000000000007948 */ /* 0x000fea0003800000 */
[----:B0-----:R-:W-:-:S04]  /*c5e0*/  IMAD.WIDE R4, R7, 0x4, R4 ;  /* 0x0000000407047825 */ /* 0x001fc800078e0204 */
[----:B----4-:R-:W-:Y:S01]  /*c5f0*/  IMAD.WIDE R2, R9, 0x4, R2 ;  /* 0x0000000409027825 */ /* 0x010fe200078e0202 */
[----:B-----5:R2:W-:Y:S04]  /*c600*/  STG.E desc[UR36][R4.64], R31 ;  /* 0x0000001f04007986 */ /* 0x0205e8000c101924 */
[----:B------:R2:W-:Y:S04]  /*c610*/  STG.E desc[UR36][R4.64+0x4], R33 ;  /* 0x0000042104007986 */ /* 0x0005e8000c101924 */
[----:B------:R2:W-:Y:S01]  /*c620*/  STG.E desc[UR36][R2.64], R30 ;  /* 0x0000001e02007986 */ /* 0x0005e2000c101924 */
[----:B------:R-:W-:Y:S06]  /*c630*/  BAR.SYNC.DEFER_BLOCKING 0x0 ;  /* 0x0000000000007b1d */ /* 0x000fec0000010000 */
[----:B------:R-:W-:Y:S05]  /*c640*/  @P0 BRA `(.L_x_161) ;  /* 0xffffff7800b40947 */ /* 0x000fea000383ffff */
.L_x_30:
[----:B------:R-:W-:-:S13]  /*c650*/  ISETP.NE.AND P0, PT, R44, RZ, PT ;  /* 0x000000ff2c00720c */ /* 0x000fda0003f05270 */
[----:B------:R-:W-:Y:S05]  /*c660*/  @P0 BRA `(.L_x_162) ;  /* 0xffffff78005c0947 */ /* 0x000fea000383ffff */
[----:B------:R-:W-:Y:S05]  /*c670*/  EXIT ;  /* 0x000000000000794d */ /* 0x000fea0003800000 */
        .weak           $__internal_0_$__cuda_sm3x_div_rn_noftz_f32_slowpath
        .type           $__internal_0_$__cuda_sm3x_div_rn_noftz_f32_slowpath,@function
        .size           $__internal_0_$__cuda_sm3x_div_rn_noftz_f32_slowpath,(.L_x_175 - $__internal_0_$__cuda_sm3x_div_rn_noftz_f32_slowpath)
$__internal_0_$__cuda_sm3x_div_rn_noftz_f32_slowpath:
[----:B------:R-:W-:Y:S01]  /*c680*/  SHF.R.U32.HI R5, RZ, 0x17, R3 ;  /* 0x00000017ff057819 */ /* 0x000fe20000011603 */
[----:B------:R-:W-:Y:S01]  /*c690*/  BSSY.RECONVERGENT B0, `(.L_x_163) ;  /* 0x0000062000007945 */ /* 0x000fe20003800200 */
[----:B------:R-:W-:Y:S02]  /*c6a0*/  SHF.R.U32.HI R7, RZ, 0x17, R0 ;  /* 0x00000017ff077819 */ /* 0x000fe40000011600 */
[----:B------:R-:W-:Y:S02]  /*c6b0*/  LOP3.LUT R5, R5, 0xff, RZ, 0xc0, !PT ;  /* 0x000000ff05057812 */ /* 0x000fe400078ec0ff */
[----:B------:R-:W-:-:S03]  /*c6c0*/  LOP3.LUT R7, R7, 0xff, RZ, 0xc0, !PT ;  /* 0x000000ff07077812 */ /* 0x000fc600078ec0ff */
[----:B------:R-:W-:Y:S02]  /*c6d0*/  VIADD R9, R5, 0xffffffff ;  /* 0xffffffff05097836 */ /* 0x000fe40000000000 */
[----:B------:R-:W-:-:S03]  /*c6e0*/  VIADD R8, R7, 0xffffffff ;  /* 0xffffffff07087836 */ /* 0x000fc60000000000 */
[----:B------:R-:W-:-:S04]  /*c6f0*/  ISETP.GT.U32.AND P0, PT, R9, 0xfd, PT ;  /* 0x000000fd0900780c */ /* 0x000fc80003f04070 */
[----:B------:R-:W-:-:S13]  /*c700*/  ISETP.GT.U32.OR P0, PT, R8, 0xfd, P0 ;  /* 0x000000fd0800780c */ /* 0x000fda0000704470 */
[----:B------:R-:W-:Y:S01]  /*c710*/  @!P0 MOV R6, RZ ;  /* 0x000000ff00068202 */ /* 0x000fe20000000f00 */
[----:B------:R-:W-:Y:S06]  /*c720*/  @!P0 BRA `(.L_x_164) ;  /* 0x00000000005c8947 */ /* 0x000fec0003800000 */
[----:B------:R-:W-:Y:S02]  /*c730*/  FSETP.GTU.FTZ.AND P0, PT, |R0|, +INF , PT ;  /* 0x7f8000000000780b */ /* 0x000fe40003f1c200 */
[----:B------:R-:W-:-:S04]  /*c740*/  FSETP.GTU.FTZ.AND P1, PT, |R3|, +INF , PT ;  /* 0x7f8000000300780b */ /* 0x000fc80003f3c200 */
[----:B------:R-:W-:-:S13]  /*c750*/  PLOP3.LUT P0, PT, P0, P1, PT, 0xf8, 0x8f ;  /* 0x00000000008f781c */ /* 0x000fda0000703f70 */
[----:B------:R-:W-:Y:S05]  /*c760*/  @P0 BRA `(.L_x_165) ;  /* 0x00000004004c0947 */ /* 0x000fea0003800000 */
[----:B------:R-:W-:-:S13]  /*c770*/  LOP3.LUT P0, RZ, R3, 0x7fffffff, R0, 0xc8, !PT ;  /* 0x7fffffff03ff7812 */ /* 0x000fda000780c800 */
[----:B------:R-:W-:Y:S05]  /*c780*/  @!P0 BRA `(.L_x_166) ;  /* 0x00000004003c8947 */ /* 0x000fea0003800000 */
[C---:B------:R-:W-:Y:S02]  /*c790*/  FSETP.NEU.FTZ.AND P0, PT, |R0|.reuse, +INF , PT ;  /* 0x7f8000000000780b */ /* 0x040fe40003f1d200 */
[----:B------:R-:W-:Y:S02]  /*c7a0*/  FSETP.NEU.FTZ.AND P2, PT, |R3|, +INF , PT ;  /* 0x7f8000000300780b */ /* 0x000fe40003f5d200 */
[----:B------:R-:W-:-:S11]  /*c7b0*/  FSETP.NEU.FTZ.AND P1, PT, |R0|, +INF , PT ;  /* 0x7f8000000000780b */ /* 0x000fd60003f3d200 */
[----:B------:R-:W-:Y:S05]  /*c7c0*/  @!P2 BRA !P0, `(.L_x_166) ;  /* 0x00000004002ca947 */ /* 0x000fea0004000000 */
[----:B------:R-:W-:-:S04]  /*c7d0*/  LOP3.LUT P0, RZ, R0, 0x7fffffff, RZ, 0xc0, !PT ;  /* 0x7fffffff00ff7812 */ /* 0x000fc8000780c0ff */
[----:B------:R-:W-:-:S13]  /*c7e0*/  PLOP3.LUT P0, PT, P2, P0, PT, 0x2f, 0xf2 ;  /* 0x0000000000f2781c */ /* 0x000fda0001700577 */
[----:B------:R-:W-:Y:S05]  /*c7f0*/  @P0 BRA `(.L_x_167) ;  /* 0x0000000400180947 */ /* 0x000fea0003800000 */
[----:B------:R-:W-:-:S04]  /*c800*/  LOP3.LUT P0, RZ, R3, 0x7fffffff, RZ, 0xc0, !PT ;  /* 0x7fffffff03ff7812 */ /* 0x000fc8000780c0ff */
[----:B------:R-:W-:-:S13]  /*c810*/  PLOP3.LUT P0, PT, P1, P0, PT, 0x2f, 0xf2 ;  /* 0x0000000000f2781c */ /* 0x000fda0000f00577 */
[----:B------:R-:W-:Y:S05]  /*c820*/  @P0 BRA `(.L_x_168) ;  /* 0x0000000400000947 */ /* 0x000fea0003800000 */
[----:B------:R-:W-:Y:S02]  /*c830*/  ISETP.GE.AND P0, PT, R8, RZ, PT ;  /* 0x000000ff0800720c */ /* 0x000fe40003f06270 */
[----:B------:R-:W-:-:S11]  /*c840*/  ISETP.GE.AND P1, PT, R9, RZ, PT ;  /* 0x000000ff0900720c */ /* 0x000fd60003f26270 */
[----:B------:R-:W-:Y:S02]  /*c850*/  @P0 IMAD.MOV.U32 R6, RZ, RZ, RZ ;  /* 0x000000ffff060224 */ /* 0x000fe400078e00ff */
[----:B------:R-:W-:Y:S01]  /*c860*/  @!P0 FFMA R0, R0, 1.84467440737095516160e+19, RZ ;  /* 0x5f80000000008823 */ /* 0x000fe200000000ff */
[----:B------:R-:W-:Y:S02]  /*c870*/  @!P0 IMAD.MOV.U32 R6, RZ, RZ, -0x40 ;  /* 0xffffffc0ff068424 */ /* 0x000fe400078e00ff */
[----:B------:R-:W-:Y:S02]  /*c880*/  @!P1 FFMA R3, R3, 1.84467440737095516160e+19, RZ ;  /* 0x5f80000003039823 */ /* 0x000fe400000000ff */
[----:B------:R-:W-:-:S07]  /*c890*/  @!P1 VIADD R6, R6, 0x40 ;  /* 0x0000004006069836 */ /* 0x000fce0000000000 */
.L_x_164:
[----:B------:R-:W-:Y:S01]  /*c8a0*/  LEA R8, R5, 0xc0800000, 0x17 ;  /* 0xc080000005087811 */ /* 0x000fe200078eb8ff */
[----:B------:R-:W-:Y:S01]  /*c8b0*/  VIADD R7, R7, 0xffffff81 ;  /* 0xffffff8107077836 */ /* 0x000fe20000000000 */
[----:B------:R-:W-:Y:S02]  /*c8c0*/  BSSY.RECONVERGENT B1, `(.L_x_169) ;  /* 0x0000035000017945 */ /* 0x000fe40003800200 */
[----:B------:R-:W-:Y:S01]  /*c8d0*/  IADD3 R10, PT, PT, -R8, R3, RZ ;  /* 0x00000003080a7210 */ /* 0x000fe20007ffe1ff */
[C---:B------:R-:W-:Y:S01]  /*c8e0*/  IMAD R0, R7.reuse, -0x800000, R0 ;  /* 0xff80000007007824 */ /* 0x040fe200078e0200 */
[----:B------:R-:W-:Y:S02]  /*c8f0*/  IADD3 R7, PT, PT, R7, 0x7f, -R5 ;  /* 0x0000007f07077810 */ /* 0x000fe40007ffe805 */
[----:B------:R-:W0:Y:S01]  /*c900*/  MUFU.RCP R8, R10 ;  /* 0x0000000a00087308 */ /* 0x000e220000001000 */
[----:B------:R-:W-:Y:S02]  /*c910*/  FADD.FTZ R9, -R10, -RZ ;  /* 0x800000ff0a097221 */ /* 0x000fe40000010100 */
[----:B------:R-:W-:-:S02]  /*c920*/  IMAD.IADD R7, R7, 0x1, R6 ;  /* 0x0000000107077824 */ /* 0x000fc400078e0206 */
[----:B0-----:R-:W-:-:S04]  /*c930*/  FFMA R3, R8, R9, 1 ;  /* 0x3f80000008037423 */ /* 0x001fc80000000009 */
[----:B------:R-:W-:-:S04]  /*c940*/  FFMA R3, R8, R3, R8 ;  /* 0x0000000308037223 */ /* 0x000fc80000000008 */
[----:B------:R-:W-:-:S04]  /*c950*/  FFMA R8, R0, R3, RZ ;  /* 0x0000000300087223 */ /* 0x000fc800000000ff */
[----:B------:R-:W-:-:S04]  /*c960*/  FFMA R11, R9, R8, R0 ;  /* 0x00000008090b7223 */ /* 0x000fc80000000000 */
[----:B------:R-:W-:-:S04]  /*c970*/  FFMA R8, R3, R11, R8 ;  /* 0x0000000b03087223 */ /* 0x000fc80000000008 */
[----:B------:R-:W-:-:S04]  /*c980*/  FFMA R9, R9, R8, R0 ;  /* 0x0000000809097223 */ /* 0x000fc80000000000 */
[----:B------:R-:W-:-:S05]  /*c990*/  FFMA R0, R3, R9, R8 ;  /* 0x0000000903007223 */ /* 0x000fca0000000008 */
[----:B------:R-:W-:-:S04]  /*c9a0*/  SHF.R.U32.HI R5, RZ, 0x17, R0 ;  /* 0x00000017ff057819 */ /* 0x000fc80000011600 */
[----:B------:R-:W-:-:S05]  /*c9b0*/  LOP3.LUT R5, R5, 0xff, RZ, 0xc0, !PT ;  /* 0x000000ff05057812 */ /* 0x000fca00078ec0ff */
[----:B------:R-:W-:-:S05]  /*c9c0*/  IMAD.IADD R5, R5, 0x1, R7 ;  /* 0x0000000105057824 */ /* 0x000fca00078e0207 */
[----:B------:R-:W-:-:S04]  /*c9d0*/  IADD3 R6, PT, PT, R5, -0x1, RZ ;  /* 0xffffffff05067810 */ /* 0x000fc80007ffe0ff */
[----:B------:R-:W-:-:S13]  /*c9e0*/  ISETP.GE.U32.AND P0, PT, R6, 0xfe, PT ;  /* 0x000000fe0600780c */ /* 0x000fda0003f06070 */
[----:B------:R-:W-:Y:S05]  /*c9f0*/  @!P0 BRA `(.L_x_170) ;  /* 0x0000000000808947 */ /* 0x000fea0003800000 */
[----:B------:R-:W-:-:S13]  /*ca00*/  ISETP.GT.AND P0, PT, R5, 0xfe, PT ;  /* 0x000000fe0500780c */ /* 0x000fda0003f04270 */
[----:B------:R-:W-:Y:S05]  /*ca10*/  @P0 BRA `(.L_x_171) ;  /* 0x00000000006c0947 */ /* 0x000fea0003800000 */
[----:B------:R-:W-:-:S13]  /*ca20*/  ISETP.GE.AND P0, PT, R5, 0x1, PT ;  /* 0x000000010500780c */ /* 0x000fda0003f06270 */
[----:B------:R-:W-:Y:S05]  /*ca30*/  @P0 BRA `(.L_x_172) ;  /* 0x0000000000740947 */ /* 0x000fea0003800000 */
[----:B------:R-:W-:Y:S02]  /*ca40*/  ISETP.GE.AND P0, PT, R5, -0x18, PT ;  /* 0xffffffe80500780c */ /* 0x000fe40003f06270 */
[----:B------:R-:W-:-:S11]  /*ca50*/  LOP3.LUT R0, R0, 0x80000000, RZ, 0xc0, !PT ;  /* 0x8000000000007812 */ /* 0x000fd600078ec0ff */
[----:B------:R-:W-:Y:S05]  /*ca60*/  @!P0 BRA `(.L_x_172) ;  /* 0x0000000000688947 */ /* 0x000fea0003800000 */
[-CC-:B------:R-:W-:Y:S01]  /*ca70*/  FFMA.RZ R6, R3, R9.reuse, R8.reuse ;  /* 0x0000000903067223 */ /* 0x180fe2000000c008 */
[C---:B------:R-:W-:Y:S02]  /*ca80*/  ISETP.NE.AND P2, PT, R5.reuse, RZ, PT ;  /* 0x000000ff0500720c */ /* 0x040fe40003f45270 */
[----:B------:R-:W-:Y:S02]  /*ca90*/  ISETP.NE.AND P1, PT, R5, RZ, PT ;  /* 0x000000ff0500720c */ /* 0x000fe40003f25270 */
[----:B------:R-:W-:Y:S01]  /*caa0*/  LOP3.LUT R7, R6, 0x7fffff, RZ, 0xc0, !PT ;  /* 0x007fffff06077812 */ /* 0x000fe200078ec0ff */
[CCC-:B------:R-:W-:Y:S01]  /*cab0*/  FFMA.RP R6, R3.reuse, R9.reuse, R8.reuse ;  /* 0x0000000903067223 */ /* 0x1c0fe20000008008 */
[----:B------:R-:W-:Y:S01]  /*cac0*/  FFMA.RM R3, R3, R9, R8 ;  /* 0x0000000903037223 */ /* 0x000fe20000004008 */
[----:B------:R-:W-:Y:S01]  /*cad0*/  VIADD R8, R5, 0x20 ;  /* 0x0000002005087836 */ /* 0x000fe20000000000 */
[----:B------:R-:W-:Y:S01]  /*cae0*/  LOP3.LUT R7, R7, 0x800000, RZ, 0xfc, !PT ;  /* 0x0080000007077812 */ /* 0x000fe200078efcff */
[----:B------:R-:W-:-:S02]  /*caf0*/  IMAD.MOV R5, RZ, RZ, -R5 ;  /* 0x000000ffff057224 */ /* 0x000fc400078e0a05 */
[----:B------:R-:W-:Y:S02]  /*cb00*/  FSETP.NEU.FTZ.AND P0, PT, R6, R3, PT ;  /* 0x000000030600720b */ /* 0x000fe40003f1d000 */
[----:B------:R-:W-:Y:S02]  /*cb10*/  SHF.L.U32 R8, R7, R8, RZ ;  /* 0x0000000807087219 */ /* 0x000fe400000006ff */
[----:B------:R-:W-:Y:S02]  /*cb20*/  SEL R6, R5, RZ, P2 ;  /* 0x000000ff05067207 */ /* 0x000fe40001000000 */
[----:B------:R-:W-:Y:S02]  /*cb30*/  ISETP.NE.AND P1, PT, R8, RZ, P1 ;  /* 0x000000ff0800720c */ /* 0x000fe40000f25270 */
[----:B------:R-:W-:Y:S02]  /*cb40*/  SHF.R.U32.HI R6, RZ, R6, R7 ;  /* 0x00000006ff067219 */ /* 0x000fe40000011607 */
[----:B------:R-:W-:-:S02]  /*cb50*/  PLOP3.LUT P0, PT, P0, P1, PT, 0xf8, 0x8f ;  /* 0x00000000008f781c */ /* 0x000fc40000703f70 */
[----:B------:R-:W-:Y:S02]  /*cb60*/  SHF.R.U32.HI R8, RZ, 0x1, R6 ;  /* 0x00000001ff087819 */ /* 0x000fe40000011606 */
[----:B------:R-:W-:-:S04]  /*cb70*/  SEL R3, RZ, 0x1, !P0 ;  /* 0x00000001ff037807 */ /* 0x000fc80004000000 */
[----:B------:R-:W-:-:S04]  /*cb80*/  LOP3.LUT R3, R3, 0x1, R8, 0xf8, !PT ;  /* 0x0000000103037812 */ /* 0x000fc800078ef808 */
[----:B------:R-:W-:-:S05]  /*cb90*/  LOP3.LUT R3, R3, R6, RZ, 0xc0, !PT ;  /* 0x0000000603037212 */ /* 0x000fca00078ec0ff */
[----:B------:R-:W-:-:S05]  /*cba0*/  IMAD.IADD R3, R8, 0x1, R3 ;  /* 0x0000000108037824 */ /* 0x000fca00078e0203 */
[----:B------:R-:W-:Y:S01]  /*cbb0*/  LOP3.LUT R0, R3, R0, RZ, 0xfc, !PT ;  /* 0x0000000003007212 */ /* 0x000fe200078efcff */
[----:B------:R-:W-:Y:S06]  /*cbc0*/  BRA `(.L_x_172) ;  /* 0x0000000000107947 */ /* 0x000fec0003800000 */
.L_x_171:
[----:B------:R-:W-:-:S04]  /*cbd0*/  LOP3.LUT R0, R0, 0x80000000, RZ, 0xc0, !PT ;  /* 0x8000000000007812 */ /* 0x000fc800078ec0ff */
[----:B------:R-:W-:Y:S01]  /*cbe0*/  LOP3.LUT R0, R0, 0x7f800000, RZ, 0xfc, !PT ;  /* 0x7f80000000007812 */ /* 0x000fe200078efcff */
[----:B------:R-:W-:Y:S06]  /*cbf0*/  BRA `(.L_x_172) ;  /* 0x0000000000047947 */ /* 0x000fec0003800000 */
.L_x_170:
[----:B------:R-:W-:-:S07]  /*cc00*/  LEA R0, R7, R0, 0x17 ;  /* 0x0000000007007211 */ /* 0x000fce00078eb8ff */
.L_x_172:
[----:B------:R-:W-:Y:S05]  /*cc10*/  BSYNC.RECONVERGENT B1 ;  /* 0x0000000000017941 */ /* 0x000fea0003800200 */
.L_x_169:
[----:B------:R-:W-:Y:S05]  /*cc20*/  BRA `(.L_x_173) ;  /* 0x0000000000207947 */ /* 0x000fea0003800000 */
.L_x_168:
[----:B------:R-:W-:-:S04]  /*cc30*/  LOP3.LUT R0, R3, 0x80000000, R0, 0x48, !PT ;  /* 0x8000000003007812 */ /* 0x000fc800078e4800 */
[----:B------:R-:W-:Y:S01]  /*cc40*/  LOP3.LUT R0, R0, 0x7f800000, RZ, 0xfc, !PT ;  /* 0x7f80000000007812 */ /* 0x000fe200078efcff */
[----:B------:R-:W-:Y:S06]  /*cc50*/  BRA `(.L_x_173) ;  /* 0x0000000000147947 */ /* 0x000fec0003800000 */
.L_x_167:
[----:B------:R-:W-:Y:S01]  /*cc60*/  LOP3.LUT R0, R3, 0x80000000, R0, 0x48, !PT ;  /* 0x8000000003007812 */ /* 0x000fe200078e4800 */
[----:B------:R-:W-:Y:S06]  /*cc70*/  BRA `(.L_x_173) ;  /* 0x00000000000c7947 */ /* 0x000fec0003800000 */
.L_x_166:
[----:B------:R-:W0:Y:S01]  /*cc80*/  MUFU.RSQ R0, -QNAN ;  /* 0xffc0000000007908 */ /* 0x000e220000001400 */
[----:B------:R-:W-:Y:S05]  /*cc90*/  BRA `(.L_x_173) ;  /* 0x0000000000047947 */ /* 0x000fea0003800000 */
.L_x_165:
[----:B------:R-:W-:-:S07]  /*cca0*/  FADD.FTZ R0, R0, R3 ;  /* 0x0000000300007221 */ /* 0x000fce0000010000 */
.L_x_173:
[----:B------:R-:W-:Y:S05]  /*ccb0*/  BSYNC.RECONVERGENT B0 ;  /* 0x0000000000007941 */ /* 0x000fea0003800200 */
.L_x_163:
[----:B------:R-:W-:Y:S02]  /*ccc0*/  IMAD.MOV.U32 R5, RZ, RZ, 0x0 ;  /* 0x00000000ff057424 */ /* 0x000fe400078e00ff */
[----:B0-----:R-:W-:Y:S02]  /*ccd0*/  IMAD.MOV.U32 R3, RZ, RZ, R0 ;  /* 0x000000ffff037224 */ /* 0x001fe400078e0000 */
[----:B------:R-:W-:Y:S05]  /*cce0*/  RET.REL.NODEC R4 `(patch_match) ;  /* 0xffffff3004c47950 */ /* 0x000fea0003c3ffff */
.L_x_174:
[----:B------:R-:W-:-:S00]  /*ccf0*/  BRA `(.L_x_174) ;  /* 0xfffffffc00fc7947 */ /* 0x000fc0000383ffff */
[----:B------:R-:W-:-:S00]  /*cd00*/  NOP ;  /* 0x0000000000007918 */ /* 0x000fc00000000000 */
[----:B------:R-:W-:-:S00]  /*cd10*/  NOP ;  /* 0x0000000000007918 */ /* 0x000fc00000000000 */
[----:B------:R-:W-:-:S00]  /*cd20*/  NOP ;  /* 0x0000000000007918 */ /* 0x000fc00000000000 */
[----:B------:R-:W-:-:S00]  /*cd30*/  NOP ;  /* 0x0000000000007918 */ /* 0x000fc00000000000 */
[----:B------:R-:W-:-:S00]  /*cd40*/  NOP ;  /* 0x0000000000007918 */ /* 0x000fc00000000000 */
[----:B------:R-:W-:-:S00]  /*cd50*/  NOP ;  /* 0x0000000000007918 */ /* 0x000fc00000000000 */
[----:B------:R-:W-:-:S00]  /*cd60*/  NOP ;  /* 0x0000000000007918 */ /* 0x000fc00000000000 */
[----:B------:R-:W-:-:S00]  /*cd70*/  NOP ;  /* 0x0000000000007918 */ /* 0x000fc00000000000 */
.L_x_175:


//--------------------- .nv.global.init           --------------------------
	.section	.nv.global.init,"aw",@progbits
	.align	4
.nv.global.init:
	.type		mrg32k3aM1SubSeq,@object
	.size		mrg32k3aM1SubSeq,(mrg32k3aM2SubSeq - mrg32k3aM1SubSeq)
mrg32k3aM1SubSeq:
        /*0000*/ 	.byte	0x0b, 0xcc, 0xee, 0x04, 0x73, 0x29, 0x8b, 0x6f, 0xf6, 0x53, 0x03, 0xf6, 0x23, 0xf6, 0xea, 0xda
        /* <DEDUP_REMOVED lines=125> */
	.type		mrg32k3aM2SubSeq,@object
	.size		mrg32k3aM2SubSeq,(mrg32k3aM1 - mrg32k3aM2SubSeq)
mrg32k3aM2SubSeq:
        /* <DEDUP_REMOVED lines=126> */
	.type		mrg32k3aM1,@object
	.size		mrg32k3aM1,(mrg32k3aM1Seq - mrg32k3aM1)
mrg32k3aM1:
        /* <DEDUP_REMOVED lines=144> */
	.type		mrg32k3aM1Seq,@object
	.size		mrg32k3aM1Seq,(mrg32k3aM2 - mrg32k3aM1Seq)
mrg32k3aM1Seq:
        /* <DEDUP_REMOVED lines=144> */
	.type		mrg32k3aM2,@object
	.size		mrg32k3aM2,(mrg32k3aM2Seq - mrg32k3aM2)
mrg32k3aM2:
        /* <DEDUP_REMOVED lines=144> */
	.type		mrg32k3aM2Seq,@object
	.size		mrg32k3aM2Seq,(precalc_xorwow_matrix - mrg32k3aM2Seq)
mrg32k3aM2Seq:
        /* <DEDUP_REMOVED lines=144> */
	.type		precalc_xorwow_matrix,@object
	.size		precalc_xorwow_matrix,(precalc_xorwow_offset_matrix - precalc_xorwow_matrix)
precalc_xorwow_matrix:
        /* <DEDUP_REMOVED lines=6400> */
	.type		precalc_xorwow_offset_matrix,@object
	.size		precalc_xorwow_offset_matrix,($str - precalc_xorwow_offset_matrix)
precalc_xorwow_offset_matrix:
        /* <DEDUP_REMOVED lines=6400> */
	.type		$str,@object
	.size		$str,(.L_9 - $str)
$str:
        /*353c0*/ 	.byte	0x48, 0x4d, 0x4d, 0x00
.L_9:


//--------------------- .nv.shared.reserved.0     --------------------------
	.section	.nv.shared.reserved.0,"aw",@nobits
	.weak		__nv_reservedSMEM_offset_0_alias
	.size		__nv_reservedSMEM_offset_0_alias, 0, 64
	.other		__nv_reservedSMEM_offset_0_alias,@"STO_CUDA_RESERVED_SHARED STV_DEFAULT"
__nv_reservedSMEM_offset_0_alias:
	.zero		0
	.zero		64


//--------------------- .nv.constant0.patch_match --------------------------
	.section	.nv.constant0.patch_match,"a",@progbits
	.sectionflags	@""
	.align	4
.nv.constant0.patch_match:
	.zero		980


//--------------------- SYMBOLS --------------------------

	.type		.nv.reservedSmem.offset0,@object
	.size		.nv.reservedSmem.offset0,0x4
	.type		vprintf,@function
